	.target	sm_90a

	.elftype	@"ET_EXEC"


//--------------------- .note.nv.tkinfo           --------------------------
	.section	.note.nv.tkinfo,"",@"SHT_NOTE"
	.sectionflags	@"SHF_NOTE_NV_TKINFO"
	.tkinfo
        /*0018*/ 	.word	0x00000002
        /*0030*/ 	.string	""
        /*0030*/ 	.string	"ptxas"
        /*0030*/ 	.string	"Cuda compilation tools, release 13.0, V13.0.88"
        /*0030*/ 	.string	"Build cuda_13.0.r13.0/compiler.36424714_0"
        /*0030*/ 	.string	"-arch sm_90a -m 64 "



//--------------------- .note.nv.cuinfo           --------------------------
	.section	.note.nv.cuinfo,"",@"SHT_NOTE"
	.sectionflags	@"SHF_NOTE_NV_CUINFO"
        /*0018*/ 	.short	0x0002
        /*001a*/ 	.short	0x005a
        /*001c*/ 	.short	0x0082
	.zero		2


//--------------------- .nv.info                  --------------------------
	.section	.nv.info,"",@"SHT_CUDA_INFO"
	.align	4


	//----- nvinfo : EIATTR_REGCOUNT
	.align		4
        /*0000*/ 	.byte	0x04, 0x2f
        /*0002*/ 	.short	(.L_15 - .L_14)
	.align		4
.L_14:
        /*0004*/ 	.word	index@(_ZN7cutlass13device_kernelINS_4gemm6kernel13GemmUniversalIN4cute5tupleIJiiiiEEENS1_10collective13CollectiveMmaINS1_34MainloopSm90TmaGmmaWarpSpecializedILi4ENS5_IJNS4_1CILi8EEENSA_ILi1EEESC_EEENS1_35KernelTmaWarpSpecializedCooperativeEEENS5_IJNSA_ILi128EEENSA_ILi64EEESG_EEENS_10bfloat16_tENS5_IJlSC_lEEESJ_SK_NS4_8TiledMMAINS4_8MMA_AtomIJNS4_4SM904GMMA27MMA_64x64x16_F32BF16BF16_SSILNSO_5MajorE0ELSQ_0ELNSO_7ScaleInE1ELSR_1EEEEEENS4_6LayoutINS5_IJNSA_ILi2EEESC_SC_EEENS5_IJSC_NSA_ILi0EEESX_EEEEENS5_IJNS4_10UnderscoreES10_S10_EEEEENS4_13SM90_TMA_LOADENS4_14ComposedLayoutINS4_7SwizzleILi3ELi4ELi3EEENS4_18smem_ptr_flag_bitsILi16EEENSU_INS5_IJSB_SH_EEENS5_IJSH_SC_EEEEEEEvNS4_8identityENS4_23SM90_TMA_LOAD_MULTICASTES1C_vS1D_EENS_8epilogue10collective6detail29Sm90TmaWarpSpecializedAdapterINS1H_15DefaultEpilogueISJ_SK_SK_NS1G_6thread17LinearCombinationISJ_Li1EffLNS1L_9ScaleType4KindE0ELNS_15FloatRoundStyleE2ESJ_EENS1_15EpilogueDefaultEEEEEvvEEEEvNT_6ParamsE)
        /*0008*/ 	.word	0x000000a8


	//----- nvinfo : EIATTR_FRAME_SIZE
	.align		4
.L_15:
        /*000c*/ 	.byte	0x04, 0x11
        /*000e*/ 	.short	(.L_17 - .L_16)
	.align		4
.L_16:
        /*0010*/ 	.word	index@(_ZN7cutlass13device_kernelINS_4gemm6kernel13GemmUniversalIN4cute5tupleIJiiiiEEENS1_10collective13CollectiveMmaINS1_34MainloopSm90TmaGmmaWarpSpecializedILi4ENS5_IJNS4_1CILi8EEENSA_ILi1EEESC_EEENS1_35KernelTmaWarpSpecializedCooperativeEEENS5_IJNSA_ILi128EEENSA_ILi64EEESG_EEENS_10bfloat16_tENS5_IJlSC_lEEESJ_SK_NS4_8TiledMMAINS4_8MMA_AtomIJNS4_4SM904GMMA27MMA_64x64x16_F32BF16BF16_SSILNSO_5MajorE0ELSQ_0ELNSO_7ScaleInE1ELSR_1EEEEEENS4_6LayoutINS5_IJNSA_ILi2EEESC_SC_EEENS5_IJSC_NSA_ILi0EEESX_EEEEENS5_IJNS4_10UnderscoreES10_S10_EEEEENS4_13SM90_TMA_LOADENS4_14ComposedLayoutINS4_7SwizzleILi3ELi4ELi3EEENS4_18smem_ptr_flag_bitsILi16EEENSU_INS5_IJSB_SH_EEENS5_IJSH_SC_EEEEEEEvNS4_8identityENS4_23SM90_TMA_LOAD_MULTICASTES1C_vS1D_EENS_8epilogue10collective6detail29Sm90TmaWarpSpecializedAdapterINS1H_15DefaultEpilogueISJ_SK_SK_NS1G_6thread17LinearCombinationISJ_Li1EffLNS1L_9ScaleType4KindE0ELNS_15FloatRoundStyleE2ESJ_EENS1_15EpilogueDefaultEEEEEvvEEEEvNT_6ParamsE)
        /*0014*/ 	.word	0x00000000


	//----- nvinfo : EIATTR_MIN_STACK_SIZE
	.align		4
.L_17:
        /*0018*/ 	.byte	0x04, 0x12
        /*001a*/ 	.short	(.L_19 - .L_18)
	.align		4
.L_18:
        /*001c*/ 	.word	index@(_ZN7cutlass13device_kernelINS_4gemm6kernel13GemmUniversalIN4cute5tupleIJiiiiEEENS1_10collective13CollectiveMmaINS1_34MainloopSm90TmaGmmaWarpSpecializedILi4ENS5_IJNS4_1CILi8EEENSA_ILi1EEESC_EEENS1_35KernelTmaWarpSpecializedCooperativeEEENS5_IJNSA_ILi128EEENSA_ILi64EEESG_EEENS_10bfloat16_tENS5_IJlSC_lEEESJ_SK_NS4_8TiledMMAINS4_8MMA_AtomIJNS4_4SM904GMMA27MMA_64x64x16_F32BF16BF16_SSILNSO_5MajorE0ELSQ_0ELNSO_7ScaleInE1ELSR_1EEEEEENS4_6LayoutINS5_IJNSA_ILi2EEESC_SC_EEENS5_IJSC_NSA_ILi0EEESX_EEEEENS5_IJNS4_10UnderscoreES10_S10_EEEEENS4_13SM90_TMA_LOADENS4_14ComposedLayoutINS4_7SwizzleILi3ELi4ELi3EEENS4_18smem_ptr_flag_bitsILi16EEENSU_INS5_IJSB_SH_EEENS5_IJSH_SC_EEEEEEEvNS4_8identityENS4_23SM90_TMA_LOAD_MULTICASTES1C_vS1D_EENS_8epilogue10collective6detail29Sm90TmaWarpSpecializedAdapterINS1H_15DefaultEpilogueISJ_SK_SK_NS1G_6thread17LinearCombinationISJ_Li1EffLNS1L_9ScaleType4KindE0ELNS_15FloatRoundStyleE2ESJ_EENS1_15EpilogueDefaultEEEEEvvEEEEvNT_6ParamsE)
        /*0020*/ 	.word	0x00000000
.L_19:


//--------------------- .nv.compat                --------------------------
	.section	.nv.compat,"",@"SHT_CUDA_COMPAT_INFO"
	.align	4
        /*0000*/ 	.byte	0x02, 0x09, 0x01, 0x00, 0x02, 0x02, 0x04, 0x00, 0x02, 0x05, 0x05, 0x00, 0x03, 0x07, 0x01, 0x01
        /*0010*/ 	.byte	0x02, 0x03, 0x01, 0x00, 0x02, 0x06, 0x01, 0x00, 0x04, 0x0b, 0x08, 0x00, 0x00, 0x00, 0x00, 0x00
        /*0020*/ 	.byte	0x00, 0x00, 0x00, 0x00


//--------------------- .nv.info._ZN7cutlass13device_kernelINS_4gemm6kernel13GemmUniversalIN4cute5tupleIJiiiiEEENS1_10collective13CollectiveMmaINS1_34MainloopSm90TmaGmmaWarpSpecializedILi4ENS5_IJNS4_1CILi8EEENSA_ILi1EEESC_EEENS1_35KernelTmaWarpSpecializedCooperativeEEENS5_IJNSA_ILi128EEENSA_ILi64EEESG_EEENS_10bfloat16_tENS5_IJlSC_lEEESJ_SK_NS4_8TiledMMAINS4_8MMA_AtomIJNS4_4SM904GMMA27MMA_64x64x16_F32BF16BF16_SSILNSO_5MajorE0ELSQ_0ELNSO_7ScaleInE1ELSR_1EEEEEENS4_6LayoutINS5_IJNSA_ILi2EEESC_SC_EEENS5_IJSC_NSA_ILi0EEESX_EEEEENS5_IJNS4_10UnderscoreES10_S10_EEEEENS4_13SM90_TMA_LOADENS4_14ComposedLayoutINS4_7SwizzleILi3ELi4ELi3EEENS4_18smem_ptr_flag_bitsILi16EEENSU_INS5_IJSB_SH_EEENS5_IJSH_SC_EEEEEEEvNS4_8identityENS4_23SM90_TMA_LOAD_MULTICASTES1C_vS1D_EENS_8epilogue10collective6detail29Sm90TmaWarpSpecializedAdapterINS1H_15DefaultEpilogueISJ_SK_SK_NS1G_6thread17LinearCombinationISJ_Li1EffLNS1L_9ScaleType4KindE0ELNS_15FloatRoundStyleE2ESJ_EENS1_15EpilogueDefaultEEEEEvvEEEEvNT_6ParamsE --------------------------
	.section	.nv.info._ZN7cutlass13device_kernelINS_4gemm6kernel13GemmUniversalIN4cute5tupleIJiiiiEEENS1_10collective13CollectiveMmaINS1_34MainloopSm90TmaGmmaWarpSpecializedILi4ENS5_IJNS4_1CILi8EEENSA_ILi1EEESC_EEENS1_35KernelTmaWarpSpecializedCooperativeEEENS5_IJNSA_ILi128EEENSA_ILi64EEESG_EEENS_10bfloat16_tENS5_IJlSC_lEEESJ_SK_NS4_8TiledMMAINS4_8MMA_AtomIJNS4_4SM904GMMA27MMA_64x64x16_F32BF16BF16_SSILNSO_5MajorE0ELSQ_0ELNSO_7ScaleInE1ELSR_1EEEEEENS4_6LayoutINS5_IJNSA_ILi2EEESC_SC_EEENS5_IJSC_NSA_ILi0EEESX_EEEEENS5_IJNS4_10UnderscoreES10_S10_EEEEENS4_13SM90_TMA_LOADENS4_14ComposedLayoutINS4_7SwizzleILi3ELi4ELi3EEENS4_18smem_ptr_flag_bitsILi16EEENSU_INS5_IJSB_SH_EEENS5_IJSH_SC_EEEEEEEvNS4_8identityENS4_23SM90_TMA_LOAD_MULTICASTES1C_vS1D_EENS_8epilogue10collective6detail29Sm90TmaWarpSpecializedAdapterINS1H_15DefaultEpilogueISJ_SK_SK_NS1G_6thread17LinearCombinationISJ_Li1EffLNS1L_9ScaleType4KindE0ELNS_15FloatRoundStyleE2ESJ_EENS1_15EpilogueDefaultEEEEEvvEEEEvNT_6ParamsE,"",@"SHT_CUDA_INFO"
	.sectionflags	@""
	.align	4


	//----- nvinfo : EIATTR_CUDA_API_VERSION
	.align		4
        /*0000*/ 	.byte	0x04, 0x37
        /*0002*/ 	.short	(.L_21 - .L_20)
.L_20:
        /*0004*/ 	.word	0x00000082


	//----- nvinfo : EIATTR_KPARAM_INFO
	.align		4
.L_21:
        /*0008*/ 	.byte	0x04, 0x17
        /*000a*/ 	.short	(.L_23 - .L_22)
.L_22:
        /*000c*/ 	.word	0x00000000
        /*0010*/ 	.short	0x0000
        /*0012*/ 	.short	0x0070
        /*0014*/ 	.byte	0x00, 0xf0, 0x01, 0x10


	//----- nvinfo : EIATTR_SPARSE_MMA_MASK
	.align		4
.L_23:
        /*0018*/ 	.byte	0x03, 0x50
        /*001a*/ 	.short	0x0000


	//----- nvinfo : EIATTR_MAXREG_COUNT
	.align		4
        /*001c*/ 	.byte	0x03, 0x1b
        /*001e*/ 	.short	0x00a8


	//----- nvinfo : EIATTR_NUM_BARRIERS
	.align		4
        /*0020*/ 	.byte	0x02, 0x4c
        /*0022*/ 	.byte	0x01
	.zero		1


	//----- nvinfo : EIATTR_EXTERNS
	.align		4
        /*0024*/ 	.byte	0x04, 0x0f
        /*0026*/ 	.short	(.L_25 - .L_24)


	//   ....[0]....
	.align		4
.L_24:
        /*0028*/ 	.word	index@(__assertfail)


	//----- nvinfo : EIATTR_MERCURY_ISA_VERSION
	.align		4
.L_25:
        /*002c*/ 	.byte	0x03, 0x5f
        /*002e*/ 	.short	0x0101


	//----- nvinfo : EIATTR_INT_WARP_WIDE_INSTR_OFFSETS
	.align		4
        /*0030*/ 	.byte	0x04, 0x31
        /*0032*/ 	.short	(.L_27 - .L_26)


	//   ....[0]....
.L_26:
        /*0034*/ 	.word	0x000004d0


	//   ....[1]....
        /*0038*/ 	.word	0x000004f0


	//   ....[2]....
        /*003c*/ 	.word	0x000006a0


	//   ....[3]....
        /*0040*/ 	.word	0x00002280


	//----- nvinfo : EIATTR_COOP_GROUP_MASK_REGIDS
	.align		4
.L_27:
        /*0044*/ 	.byte	0x04, 0x29
        /*0046*/ 	.short	(.L_29 - .L_28)


	//   ....[0]....
.L_28:
        /*0048*/ 	.word	0xffffffff


	//   ....[1]....
        /*004c*/ 	.word	0xffffffff


	//   ....[2]....
        /*0050*/ 	.word	0xffffffff


	//   ....[3]....
        /*0054*/ 	.word	0xffffffff


	//   ....[4]....
        /*0058*/ 	.word	0xffffffff


	//   ....[5]....
        /*005c*/ 	.word	0xffffffff


	//----- nvinfo : EIATTR_COOP_GROUP_INSTR_OFFSETS
	.align		4
.L_29:
        /*0060*/ 	.byte	0x04, 0x28
        /*0062*/ 	.short	(.L_31 - .L_30)


	//   ....[0]....
.L_30:
        /*0064*/ 	.word	0x00000060


	//   ....[1]....
        /*0068*/ 	.word	0x00000070


	//   ....[2]....
        /*006c*/ 	.word	0x00000130


	//   ....[3]....
        /*0070*/ 	.word	0x00000300


	//   ....[4]....
        /*0074*/ 	.word	0x00000800


	//   ....[5]....
        /*0078*/ 	.word	0x00001480


	//----- nvinfo : EIATTR_REG_RECONFIG
	.align		4
.L_31:
        /*007c*/ 	.byte	0x01, 0x54
	.zero		2


	//----- nvinfo : EIATTR_SYSCALL_OFFSETS
	.align		4
        /*0080*/ 	.byte	0x04, 0x46
        /*0082*/ 	.short	(.L_33 - .L_32)


	//   ....[0]....
.L_32:
        /*0084*/ 	.word	0x00001670


	//----- nvinfo : EIATTR_MBARRIER_INSTR_OFFSETS
	.align		4
.L_33:
        /*0088*/ 	.byte	0x04, 0x39
        /*008a*/ 	.short	(.L_35 - .L_34)


	//   ....[0]....
.L_34:
        /*008c*/ 	.word	0x00000260
        /*0090*/ 	.word	0x000000ff
        /*0094*/ 	.word	0x00000000
        /*0098*/ 	.short	0x0100
        /*009a*/ 	.byte	0x08
	.zero		1


	//   ....[1]....
        /*009c*/ 	.word	0x00000270
        /*00a0*/ 	.word	0x000000ff
        /*00a4*/ 	.word	0x00000020
        /*00a8*/ 	.short	0x0100
        /*00aa*/ 	.byte	0x08
	.zero		1


	//   ....[2]....
        /*00ac*/ 	.word	0x00000280
        /*00b0*/ 	.word	0x000000ff
        /*00b4*/ 	.word	0x00000008
        /*00b8*/ 	.short	0x0100
        /*00ba*/ 	.byte	0x08
	.zero		1


	//   ....[3]....
        /*00bc*/ 	.word	0x00000290
        /*00c0*/ 	.word	0x000000ff
        /*00c4*/ 	.word	0x00000028
        /*00c8*/ 	.short	0x0100
        /*00ca*/ 	.byte	0x08
	.zero		1


	//   ....[4]....
        /*00cc*/ 	.word	0x000002a0
        /*00d0*/ 	.word	0x000000ff
        /*00d4*/ 	.word	0x00000010
        /*00d8*/ 	.short	0x0100
        /*00da*/ 	.byte	0x08
	.zero		1


	//   ....[5]....
        /*00dc*/ 	.word	0x000002b0
        /*00e0*/ 	.word	0x000000ff
        /*00e4*/ 	.word	0x00000030
        /*00e8*/ 	.short	0x0100
        /*00ea*/ 	.byte	0x08
	.zero		1


	//   ....[6]....
        /*00ec*/ 	.word	0x000002c0
        /*00f0*/ 	.word	0x000000ff
        /*00f4*/ 	.word	0x00000018
        /*00f8*/ 	.short	0x0100
        /*00fa*/ 	.byte	0x08
	.zero		1


	//   ....[7]....
        /*00fc*/ 	.word	0x000002d0
        /*0100*/ 	.word	0x000000ff
        /*0104*/ 	.word	0x00000038
        /*0108*/ 	.short	0x0100
        /*010a*/ 	.byte	0x08
	.zero		1


	//   ....[8]....
        /*010c*/ 	.word	0x00000730
        /*0110*/ 	.word	0x000000ff
        /*0114*/ 	.word	0x00000050
        /*0118*/ 	.short	0x0100
        /*011a*/ 	.byte	0x06
	.zero		1


	//   ....[9]....
        /*011c*/ 	.word	0x000007b0
        /*0120*/ 	.word	0x000000ff
        /*0124*/ 	.word	0x00000058
        /*0128*/ 	.short	0x0100
        /*012a*/ 	.byte	0x06
	.zero		1


	//   ....[10]....
        /*012c*/ 	.word	0x00001730
        /*0130*/ 	.word	0x00000003
        /*0134*/ 	.word	0x00000000
        /*0138*/ 	.short	0x010a
        /*013a*/ 	.byte	0x3f
	.zero		1


	//   ....[11]....
        /*013c*/ 	.word	0x00001790
        /*0140*/ 	.word	0x00000003
        /*0144*/ 	.word	0x00000000
        /*0148*/ 	.short	0x010a
        /*014a*/ 	.byte	0x3f
	.zero		1


	//   ....[12]....
        /*014c*/ 	.word	0x00001cd0
        /*0150*/ 	.word	0x00000005
        /*0154*/ 	.word	0x00000000
        /*0158*/ 	.short	0x010a
        /*015a*/ 	.byte	0x3f
	.zero		1


	//   ....[13]....
        /*015c*/ 	.word	0x00001d10
        /*0160*/ 	.word	0x00000005
        /*0164*/ 	.word	0x00000000
        /*0168*/ 	.short	0x010a
        /*016a*/ 	.byte	0x3f
	.zero		1


	//   ....[14]....
        /*016c*/ 	.word	0x00002130
        /*0170*/ 	.word	0x00000004
        /*0174*/ 	.word	0x00000000
        /*0178*/ 	.short	0x0101
        /*017a*/ 	.byte	0x3f
	.zero		1


	//   ....[15]....
        /*017c*/ 	.word	0x000022f0
        /*0180*/ 	.word	0x00000000
        /*0184*/ 	.word	0x00000000
        /*0188*/ 	.short	0x0101
        /*018a*/ 	.byte	0x3f
	.zero		1


	//   ....[16]....
        /*018c*/ 	.word	0x00005610
        /*0190*/ 	.word	0x00000017
        /*0194*/ 	.word	0x00000020
        /*0198*/ 	.short	0x010a
        /*019a*/ 	.byte	0x3f
	.zero		1


	//   ....[17]....
        /*019c*/ 	.word	0x00005a90
        /*01a0*/ 	.word	0x00000005
        /*01a4*/ 	.word	0x00000058
        /*01a8*/ 	.short	0x0101
        /*01aa*/ 	.byte	0x3f
	.zero		1


	//   ....[18]....
        /*01ac*/ 	.word	0x000061b0
        /*01b0*/ 	.word	0x00000007
        /*01b4*/ 	.word	0x00000000
        /*01b8*/ 	.short	0x010a
        /*01ba*/ 	.byte	0x3f
	.zero		1


	//   ....[19]....
        /*01bc*/ 	.word	0x00006230
        /*01c0*/ 	.word	0x00000006
        /*01c4*/ 	.word	0x00000000
        /*01c8*/ 	.short	0x010a
        /*01ca*/ 	.byte	0x3f
	.zero		1


	//   ....[20]....
        /*01cc*/ 	.word	0x000062c0
        /*01d0*/ 	.word	0x00000007
        /*01d4*/ 	.word	0x00000000
        /*01d8*/ 	.short	0x010a
        /*01da*/ 	.byte	0x3f
	.zero		1


	//   ....[21]....
        /*01dc*/ 	.word	0x00006350
        /*01e0*/ 	.word	0x00000005
        /*01e4*/ 	.word	0x00000000
        /*01e8*/ 	.short	0x010a
        /*01ea*/ 	.byte	0x3f
	.zero		1


	//   ....[22]....
        /*01ec*/ 	.word	0x000063b0
        /*01f0*/ 	.word	0x00000003
        /*01f4*/ 	.word	0x00000000
        /*01f8*/ 	.short	0x010a
        /*01fa*/ 	.byte	0x3f
	.zero		1


	//   ....[23]....
        /*01fc*/ 	.word	0x00006400
        /*0200*/ 	.word	0x00000005
        /*0204*/ 	.word	0x00000000
        /*0208*/ 	.short	0x010a
        /*020a*/ 	.byte	0x3f
	.zero		1


	//   ....[24]....
        /*020c*/ 	.word	0x000064d0
        /*0210*/ 	.word	0x00000017
        /*0214*/ 	.word	0x00000020
        /*0218*/ 	.short	0x010a
        /*021a*/ 	.byte	0x3f
	.zero		1


	//   ....[25]....
        /*021c*/ 	.word	0x000065a0
        /*0220*/ 	.word	0x00000007
        /*0224*/ 	.word	0x00000000
        /*0228*/ 	.short	0x010a
        /*022a*/ 	.byte	0x3f
	.zero		1


	//   ....[26]....
        /*022c*/ 	.word	0x000065f0
        /*0230*/ 	.word	0x00000006
        /*0234*/ 	.word	0x00000000
        /*0238*/ 	.short	0x010a
        /*023a*/ 	.byte	0x3f
	.zero		1


	//   ....[27]....
        /*023c*/ 	.word	0x00006640
        /*0240*/ 	.word	0x00000007
        /*0244*/ 	.word	0x00000000
        /*0248*/ 	.short	0x010a
        /*024a*/ 	.byte	0x3f
	.zero		1


	//----- nvinfo : EIATTR_NUM_MBARRIERS
	.align		4
.L_35:
        /*024c*/ 	.byte	0x03, 0x38
        /*024e*/ 	.short	0x000a


	//----- nvinfo : EIATTR_EXIT_INSTR_OFFSETS
	.align		4
        /*0250*/ 	.byte	0x04, 0x1c
        /*0252*/ 	.short	(.L_37 - .L_36)


	//   ....[0]....
.L_36:
        /*0254*/ 	.word	0x000009d0


	//   ....[1]....
        /*0258*/ 	.word	0x000011e0


	//   ....[2]....
        /*025c*/ 	.word	0x00004d90


	//   ....[3]....
        /*0260*/ 	.word	0x000052f0


	//   ....[4]....
        /*0264*/ 	.word	0x000063a0


	//----- nvinfo : EIATTR_MAX_THREADS
	.align		4
.L_37:
        /*0268*/ 	.byte	0x04, 0x05
        /*026a*/ 	.short	(.L_39 - .L_38)
.L_38:
        /*026c*/ 	.word	0x00000180
        /*0270*/ 	.word	0x00000001
        /*0274*/ 	.word	0x00000001


	//----- nvinfo : EIATTR_CRS_STACK_SIZE
	.align		4
.L_39:
        /*0278*/ 	.byte	0x04, 0x1e
        /*027a*/ 	.short	(.L_41 - .L_40)
.L_40:
        /*027c*/ 	.word	0x00000000


	//----- nvinfo : EIATTR_CBANK_PARAM_SIZE
	.align		4
.L_41:
        /*0280*/ 	.byte	0x03, 0x19
        /*0282*/ 	.short	0x0470


	//----- nvinfo : EIATTR_PARAM_CBANK
	.align		4
        /*0284*/ 	.byte	0x04, 0x0a
        /*0286*/ 	.short	(.L_43 - .L_42)
	.align		4
.L_42:
        /*0288*/ 	.word	index@(.nv.constant0._ZN7cutlass13device_kernelINS_4gemm6kernel13GemmUniversalIN4cute5tupleIJiiiiEEENS1_10collective13CollectiveMmaINS1_34MainloopSm90TmaGmmaWarpSpecializedILi4ENS5_IJNS4_1CILi8EEENSA_ILi1EEESC_EEENS1_35KernelTmaWarpSpecializedCooperativeEEENS5_IJNSA_ILi128EEENSA_ILi64EEESG_EEENS_10bfloat16_tENS5_IJlSC_lEEESJ_SK_NS4_8TiledMMAINS4_8MMA_AtomIJNS4_4SM904GMMA27MMA_64x64x16_F32BF16BF16_SSILNSO_5MajorE0ELSQ_0ELNSO_7ScaleInE1ELSR_1EEEEEENS4_6LayoutINS5_IJNSA_ILi2EEESC_SC_EEENS5_IJSC_NSA_ILi0EEESX_EEEEENS5_IJNS4_10UnderscoreES10_S10_EEEEENS4_13SM90_TMA_LOADENS4_14ComposedLayoutINS4_7SwizzleILi3ELi4ELi3EEENS4_18smem_ptr_flag_bitsILi16EEENSU_INS5_IJSB_SH_EEENS5_IJSH_SC_EEEEEEEvNS4_8identityENS4_23SM90_TMA_LOAD_MULTICASTES1C_vS1D_EENS_8epilogue10collective6detail29Sm90TmaWarpSpecializedAdapterINS1H_15DefaultEpilogueISJ_SK_SK_NS1G_6thread17LinearCombinationISJ_Li1EffLNS1L_9ScaleType4KindE0ELNS_15FloatRoundStyleE2ESJ_EENS1_15EpilogueDefaultEEEEEvvEEEEvNT_6ParamsE)
        /*028c*/ 	.short	0x0210
        /*028e*/ 	.short	0x0470


	//----- nvinfo : EIATTR_SW_WAR
	.align		4
.L_43:
        /*0290*/ 	.byte	0x04, 0x36
        /*0292*/ 	.short	(.L_45 - .L_44)
.L_44:
        /*0294*/ 	.word	0x00000008
.L_45:


//--------------------- .nv.callgraph             --------------------------
	.section	.nv.callgraph,"",@"SHT_CUDA_CALLGRAPH"
	.align	4
	.sectionentsize	8
	.align		4
        /*0000*/ 	.word	0x00000000
	.align		4
        /*0004*/ 	.word	0xffffffff
	.align		4
        /*0008*/ 	.word	index@(_ZN7cutlass13device_kernelINS_4gemm6kernel13GemmUniversalIN4cute5tupleIJiiiiEEENS1_10collective13CollectiveMmaINS1_34MainloopSm90TmaGmmaWarpSpecializedILi4ENS5_IJNS4_1CILi8EEENSA_ILi1EEESC_EEENS1_35KernelTmaWarpSpecializedCooperativeEEENS5_IJNSA_ILi128EEENSA_ILi64EEESG_EEENS_10bfloat16_tENS5_IJlSC_lEEESJ_SK_NS4_8TiledMMAINS4_8MMA_AtomIJNS4_4SM904GMMA27MMA_64x64x16_F32BF16BF16_SSILNSO_5MajorE0ELSQ_0ELNSO_7ScaleInE1ELSR_1EEEEEENS4_6LayoutINS5_IJNSA_ILi2EEESC_SC_EEENS5_IJSC_NSA_ILi0EEESX_EEEEENS5_IJNS4_10UnderscoreES10_S10_EEEEENS4_13SM90_TMA_LOADENS4_14ComposedLayoutINS4_7SwizzleILi3ELi4ELi3EEENS4_18smem_ptr_flag_bitsILi16EEENSU_INS5_IJSB_SH_EEENS5_IJSH_SC_EEEEEEEvNS4_8identityENS4_23SM90_TMA_LOAD_MULTICASTES1C_vS1D_EENS_8epilogue10collective6detail29Sm90TmaWarpSpecializedAdapterINS1H_15DefaultEpilogueISJ_SK_SK_NS1G_6thread17LinearCombinationISJ_Li1EffLNS1L_9ScaleType4KindE0ELNS_15FloatRoundStyleE2ESJ_EENS1_15EpilogueDefaultEEEEEvvEEEEvNT_6ParamsE)
	.align		4
        /*000c*/ 	.word	index@(__assertfail)
	.align		4
        /*0010*/ 	.word	0x00000000
	.align		4
        /*0014*/ 	.word	0xfffffffe
	.align		4
        /*0018*/ 	.word	0x00000000
	.align		4
        /*001c*/ 	.word	0xfffffffd
	.align		4
        /*0020*/ 	.word	0x00000000
	.align		4
        /*0024*/ 	.word	0xfffffffc


//--------------------- .nv.constant4             --------------------------
	.section	.nv.constant4,"a",@progbits
	.align	8
	.align		8
.nv.constant4:
        /*0000*/ 	.dword	__assertfail
	.align		8
        /*0008*/ 	.dword	__unnamed_1
	.align		8
        /*0010*/ 	.dword	_ZN40_INTERNAL_1b70bdfc_4_k_cu_1ddad226_240434cuda3std3__45__cpo5beginE
	.align		8
        /*0018*/ 	.dword	_ZN40_INTERNAL_1b70bdfc_4_k_cu_1ddad226_240434cuda3std3__45__cpo3endE
	.align		8
        /*0020*/ 	.dword	_ZN40_INTERNAL_1b70bdfc_4_k_cu_1ddad226_240434cuda3std3__45__cpo6cbeginE
	.align		8
        /*0028*/ 	.dword	_ZN40_INTERNAL_1b70bdfc_4_k_cu_1ddad226_240434cuda3std3__45__cpo4cendE
	.align		8
        /*0030*/ 	.dword	_ZN40_INTERNAL_1b70bdfc_4_k_cu_1ddad226_240434cuda3std3__442_GLOBAL__N__1b70bdfc_4_k_cu_1ddad226_240436ignoreE
	.align		8
        /*0038*/ 	.dword	_ZN40_INTERNAL_1b70bdfc_4_k_cu_1ddad226_240434cuda3std3__419piecewise_constructE
	.align		8
        /*0040*/ 	.dword	_ZN40_INTERNAL_1b70bdfc_4_k_cu_1ddad226_240434cuda3std3__48in_placeE
	.align		8
        /*0048*/ 	.dword	_ZN40_INTERNAL_1b70bdfc_4_k_cu_1ddad226_240434cuda3std6ranges3__45__cpo4swapE
	.align		8
        /*0050*/ 	.dword	_ZN40_INTERNAL_1b70bdfc_4_k_cu_1ddad226_240434cuda3std6ranges3__45__cpo9iter_moveE
	.align		8
        /*0058*/ 	.dword	_ZN40_INTERNAL_1b70bdfc_4_k_cu_1ddad226_240434cute7productE
	.align		8
        /*0060*/ 	.dword	_ZN40_INTERNAL_1b70bdfc_4_k_cu_1ddad226_240434cute1_E
	.align		8
        /*0068*/ 	.dword	$str$22
	.align		8
        /*0070*/ 	.dword	$str$23


//--------------------- .text._ZN7cutlass13device_kernelINS_4gemm6kernel13GemmUniversalIN4cute5tupleIJiiiiEEENS1_10collective13CollectiveMmaINS1_34MainloopSm90TmaGmmaWarpSpecializedILi4ENS5_IJNS4_1CILi8EEENSA_ILi1EEESC_EEENS1_35KernelTmaWarpSpecializedCooperativeEEENS5_IJNSA_ILi128EEENSA_ILi64EEESG_EEENS_10bfloat16_tENS5_IJlSC_lEEESJ_SK_NS4_8TiledMMAINS4_8MMA_AtomIJNS4_4SM904GMMA27MMA_64x64x16_F32BF16BF16_SSILNSO_5MajorE0ELSQ_0ELNSO_7ScaleInE1ELSR_1EEEEEENS4_6LayoutINS5_IJNSA_ILi2EEESC_SC_EEENS5_IJSC_NSA_ILi0EEESX_EEEEENS5_IJNS4_10UnderscoreES10_S10_EEEEENS4_13SM90_TMA_LOADENS4_14ComposedLayoutINS4_7SwizzleILi3ELi4ELi3EEENS4_18smem_ptr_flag_bitsILi16EEENSU_INS5_IJSB_SH_EEENS5_IJSH_SC_EEEEEEEvNS4_8identityENS4_23SM90_TMA_LOAD_MULTICASTES1C_vS1D_EENS_8epilogue10collective6detail29Sm90TmaWarpSpecializedAdapterINS1H_15DefaultEpilogueISJ_SK_SK_NS1G_6thread17LinearCombinationISJ_Li1EffLNS1L_9ScaleType4KindE0ELNS_15FloatRoundStyleE2ESJ_EENS1_15EpilogueDefaultEEEEEvvEEEEvNT_6ParamsE --------------------------
	.section	.text._ZN7cutlass13device_kernelINS_4gemm6kernel13GemmUniversalIN4cute5tupleIJiiiiEEENS1_10collective13CollectiveMmaINS1_34MainloopSm90TmaGmmaWarpSpecializedILi4ENS5_IJNS4_1CILi8EEENSA_ILi1EEESC_EEENS1_35KernelTmaWarpSpecializedCooperativeEEENS5_IJNSA_ILi128EEENSA_ILi64EEESG_EEENS_10bfloat16_tENS5_IJlSC_lEEESJ_SK_NS4_8TiledMMAINS4_8MMA_AtomIJNS4_4SM904GMMA27MMA_64x64x16_F32BF16BF16_SSILNSO_5MajorE0ELSQ_0ELNSO_7ScaleInE1ELSR_1EEEEEENS4_6LayoutINS5_IJNSA_ILi2EEESC_SC_EEENS5_IJSC_NSA_ILi0EEESX_EEEEENS5_IJNS4_10UnderscoreES10_S10_EEEEENS4_13SM90_TMA_LOADENS4_14ComposedLayoutINS4_7SwizzleILi3ELi4ELi3EEENS4_18smem_ptr_flag_bitsILi16EEENSU_INS5_IJSB_SH_EEENS5_IJSH_SC_EEEEEEEvNS4_8identityENS4_23SM90_TMA_LOAD_MULTICASTES1C_vS1D_EENS_8epilogue10collective6detail29Sm90TmaWarpSpecializedAdapterINS1H_15DefaultEpilogueISJ_SK_SK_NS1G_6thread17LinearCombinationISJ_Li1EffLNS1L_9ScaleType4KindE0ELNS_15FloatRoundStyleE2ESJ_EENS1_15EpilogueDefaultEEEEEvvEEEEvNT_6ParamsE,"ax",@progbits
	.align	128
.text._ZN7cutlass13device_kernelINS_4gemm6kernel13GemmUniversalIN4cute5tupleIJiiiiEEENS1_10collective13CollectiveMmaINS1_34MainloopSm90TmaGmmaWarpSpecializedILi4ENS5_IJNS4_1CILi8EEENSA_ILi1EEESC_EEENS1_35KernelTmaWarpSpecializedCooperativeEEENS5_IJNSA_ILi128EEENSA_ILi64EEESG_EEENS_10bfloat16_tENS5_IJlSC_lEEESJ_SK_NS4_8TiledMMAINS4_8MMA_AtomIJNS4_4SM904GMMA27MMA_64x64x16_F32BF16BF16_SSILNSO_5MajorE0ELSQ_0ELNSO_7ScaleInE1ELSR_1EEEEEENS4_6LayoutINS5_IJNSA_ILi2EEESC_SC_EEENS5_IJSC_NSA_ILi0EEESX_EEEEENS5_IJNS4_10UnderscoreES10_S10_EEEEENS4_13SM90_TMA_LOADENS4_14ComposedLayoutINS4_7SwizzleILi3ELi4ELi3EEENS4_18smem_ptr_flag_bitsILi16EEENSU_INS5_IJSB_SH_EEENS5_IJSH_SC_EEEEEEEvNS4_8identityENS4_23SM90_TMA_LOAD_MULTICASTES1C_vS1D_EENS_8epilogue10collective6detail29Sm90TmaWarpSpecializedAdapterINS1H_15DefaultEpilogueISJ_SK_SK_NS1G_6thread17LinearCombinationISJ_Li1EffLNS1L_9ScaleType4KindE0ELNS_15FloatRoundStyleE2ESJ_EENS1_15EpilogueDefaultEEEEEvvEEEEvNT_6ParamsE:
        .type           _ZN7cutlass13device_kernelINS_4gemm6kernel13GemmUniversalIN4cute5tupleIJiiiiEEENS1_10collective13CollectiveMmaINS1_34MainloopSm90TmaGmmaWarpSpecializedILi4ENS5_IJNS4_1CILi8EEENSA_ILi1EEESC_EEENS1_35KernelTmaWarpSpecializedCooperativeEEENS5_IJNSA_ILi128EEENSA_ILi64EEESG_EEENS_10bfloat16_tENS5_IJlSC_lEEESJ_SK_NS4_8TiledMMAINS4_8MMA_AtomIJNS4_4SM904GMMA27MMA_64x64x16_F32BF16BF16_SSILNSO_5MajorE0ELSQ_0ELNSO_7ScaleInE1ELSR_1EEEEEENS4_6LayoutINS5_IJNSA_ILi2EEESC_SC_EEENS5_IJSC_NSA_ILi0EEESX_EEEEENS5_IJNS4_10UnderscoreES10_S10_EEEEENS4_13SM90_TMA_LOADENS4_14ComposedLayoutINS4_7SwizzleILi3ELi4ELi3EEENS4_18smem_ptr_flag_bitsILi16EEENSU_INS5_IJSB_SH_EEENS5_IJSH_SC_EEEEEEEvNS4_8identityENS4_23SM90_TMA_LOAD_MULTICASTES1C_vS1D_EENS_8epilogue10collective6detail29Sm90TmaWarpSpecializedAdapterINS1H_15DefaultEpilogueISJ_SK_SK_NS1G_6thread17LinearCombinationISJ_Li1EffLNS1L_9ScaleType4KindE0ELNS_15FloatRoundStyleE2ESJ_EENS1_15EpilogueDefaultEEEEEvvEEEEvNT_6ParamsE,@function
        .size           _ZN7cutlass13device_kernelINS_4gemm6kernel13GemmUniversalIN4cute5tupleIJiiiiEEENS1_10collective13CollectiveMmaINS1_34MainloopSm90TmaGmmaWarpSpecializedILi4ENS5_IJNS4_1CILi8EEENSA_ILi1EEESC_EEENS1_35KernelTmaWarpSpecializedCooperativeEEENS5_IJNSA_ILi128EEENSA_ILi64EEESG_EEENS_10bfloat16_tENS5_IJlSC_lEEESJ_SK_NS4_8TiledMMAINS4_8MMA_AtomIJNS4_4SM904GMMA27MMA_64x64x16_F32BF16BF16_SSILNSO_5MajorE0ELSQ_0ELNSO_7ScaleInE1ELSR_1EEEEEENS4_6LayoutINS5_IJNSA_ILi2EEESC_SC_EEENS5_IJSC_NSA_ILi0EEESX_EEEEENS5_IJNS4_10UnderscoreES10_S10_EEEEENS4_13SM90_TMA_LOADENS4_14ComposedLayoutINS4_7SwizzleILi3ELi4ELi3EEENS4_18smem_ptr_flag_bitsILi16EEENSU_INS5_IJSB_SH_EEENS5_IJSH_SC_EEEEEEEvNS4_8identityENS4_23SM90_TMA_LOAD_MULTICASTES1C_vS1D_EENS_8epilogue10collective6detail29Sm90TmaWarpSpecializedAdapterINS1H_15DefaultEpilogueISJ_SK_SK_NS1G_6thread17LinearCombinationISJ_Li1EffLNS1L_9ScaleType4KindE0ELNS_15FloatRoundStyleE2ESJ_EENS1_15EpilogueDefaultEEEEEvvEEEEvNT_6ParamsE,(.L_x_133 - _ZN7cutlass13device_kernelINS_4gemm6kernel13GemmUniversalIN4cute5tupleIJiiiiEEENS1_10collective13CollectiveMmaINS1_34MainloopSm90TmaGmmaWarpSpecializedILi4ENS5_IJNS4_1CILi8EEENSA_ILi1EEESC_EEENS1_35KernelTmaWarpSpecializedCooperativeEEENS5_IJNSA_ILi128EEENSA_ILi64EEESG_EEENS_10bfloat16_tENS5_IJlSC_lEEESJ_SK_NS4_8TiledMMAINS4_8MMA_AtomIJNS4_4SM904GMMA27MMA_64x64x16_F32BF16BF16_SSILNSO_5MajorE0ELSQ_0ELNSO_7ScaleInE1ELSR_1EEEEEENS4_6LayoutINS5_IJNSA_ILi2EEESC_SC_EEENS5_IJSC_NSA_ILi0EEESX_EEEEENS5_IJNS4_10UnderscoreES10_S10_EEEEENS4_13SM90_TMA_LOADENS4_14ComposedLayoutINS4_7SwizzleILi3ELi4ELi3EEENS4_18smem_ptr_flag_bitsILi16EEENSU_INS5_IJSB_SH_EEENS5_IJSH_SC_EEEEEEEvNS4_8identityENS4_23SM90_TMA_LOAD_MULTICASTES1C_vS1D_EENS_8epilogue10collective6detail29Sm90TmaWarpSpecializedAdapterINS1H_15DefaultEpilogueISJ_SK_SK_NS1G_6thread17LinearCombinationISJ_Li1EffLNS1L_9ScaleType4KindE0ELNS_15FloatRoundStyleE2ESJ_EENS1_15EpilogueDefaultEEEEEvvEEEEvNT_6ParamsE)
        .other          _ZN7cutlass13device_kernelINS_4gemm6kernel13GemmUniversalIN4cute5tupleIJiiiiEEENS1_10collective13CollectiveMmaINS1_34MainloopSm90TmaGmmaWarpSpecializedILi4ENS5_IJNS4_1CILi8EEENSA_ILi1EEESC_EEENS1_35KernelTmaWarpSpecializedCooperativeEEENS5_IJNSA_ILi128EEENSA_ILi64EEESG_EEENS_10bfloat16_tENS5_IJlSC_lEEESJ_SK_NS4_8TiledMMAINS4_8MMA_AtomIJNS4_4SM904GMMA27MMA_64x64x16_F32BF16BF16_SSILNSO_5MajorE0ELSQ_0ELNSO_7ScaleInE1ELSR_1EEEEEENS4_6LayoutINS5_IJNSA_ILi2EEESC_SC_EEENS5_IJSC_NSA_ILi0EEESX_EEEEENS5_IJNS4_10UnderscoreES10_S10_EEEEENS4_13SM90_TMA_LOADENS4_14ComposedLayoutINS4_7SwizzleILi3ELi4ELi3EEENS4_18smem_ptr_flag_bitsILi16EEENSU_INS5_IJSB_SH_EEENS5_IJSH_SC_EEEEEEEvNS4_8identityENS4_23SM90_TMA_LOAD_MULTICASTES1C_vS1D_EENS_8epilogue10collective6detail29Sm90TmaWarpSpecializedAdapterINS1H_15DefaultEpilogueISJ_SK_SK_NS1G_6thread17LinearCombinationISJ_Li1EffLNS1L_9ScaleType4KindE0ELNS_15FloatRoundStyleE2ESJ_EENS1_15EpilogueDefaultEEEEEvvEEEEvNT_6ParamsE,@"STO_CUDA_ENTRY STV_DEFAULT"
_ZN7cutlass13device_kernelINS_4gemm6kernel13GemmUniversalIN4cute5tupleIJiiiiEEENS1_10collective13CollectiveMmaINS1_34MainloopSm90TmaGmmaWarpSpecializedILi4ENS5_IJNS4_1CILi8EEENSA_ILi1EEESC_EEENS1_35KernelTmaWarpSpecializedCooperativeEEENS5_IJNSA_ILi128EEENSA_ILi64EEESG_EEENS_10bfloat16_tENS5_IJlSC_lEEESJ_SK_NS4_8TiledMMAINS4_8MMA_AtomIJNS4_4SM904GMMA27MMA_64x64x16_F32BF16BF16_SSILNSO_5MajorE0ELSQ_0ELNSO_7ScaleInE1ELSR_1EEEEEENS4_6LayoutINS5_IJNSA_ILi2EEESC_SC_EEENS5_IJSC_NSA_ILi0EEESX_EEEEENS5_IJNS4_10UnderscoreES10_S10_EEEEENS4_13SM90_TMA_LOADENS4_14ComposedLayoutINS4_7SwizzleILi3ELi4ELi3EEENS4_18smem_ptr_flag_bitsILi16EEENSU_INS5_IJSB_SH_EEENS5_IJSH_SC_EEEEEEEvNS4_8identityENS4_23SM90_TMA_LOAD_MULTICASTES1C_vS1D_EENS_8epilogue10collective6detail29Sm90TmaWarpSpecializedAdapterINS1H_15DefaultEpilogueISJ_SK_SK_NS1G_6thread17LinearCombinationISJ_Li1EffLNS1L_9ScaleType4KindE0ELNS_15FloatRoundStyleE2ESJ_EENS1_15EpilogueDefaultEEEEEvvEEEEvNT_6ParamsE:
[----:B------:R-:W0:Y:S01]  /*0000*/  LDC R1, c[0x0][0x28] ;  /* 0x00000a00ff017b82 */ /* 0x000e220000000800 */
[----:B------:R-:W1:Y:S01]  /*0010*/  S2R R63, SR_TID.X ;  /* 0x00000000003f7919 */ /* 0x000e620000002100 */
[----:B------:R-:W-:Y:S01]  /*0020*/  ELECT P0, URZ, PT ;  /* 0x00000000003f782f */ /* 0x000fe20003800000 */
[----:B------:R-:W-:Y:S01]  /*0030*/  BSSY B0, `(.L_x_0) ;  /* 0x000000f000007945 */ /* 0x000fe20003800000 */
[--C-:B-1----:R-:W-:Y:S02]  /*0040*/  SHF.R.U32.HI R0, RZ, 0x5, R63.reuse ;  /* 0x00000005ff007819 */ /* 0x102fe4000001163f */
[----:B------:R-:W-:-:S03]  /*0050*/  SHF.R.U32.HI R6, RZ, 0x7, R63 ;  /* 0x00000007ff067819 */ /* 0x000fc6000001163f */
[----:B------:R-:W1:Y:S04]  /*0060*/  SHFL.IDX PT, R3, R0, RZ, 0x1f ;  /* 0x00001fff00037589 */ /* 0x000e6800000e0000 */
[----:B------:R2:W3:Y:S01]  /*0070*/  SHFL.IDX PT, R2, R6, RZ, 0x1f ;  /* 0x00001fff06027589 */ /* 0x0004e200000e0000 */
[----:B-1----:R-:W-:-:S13]  /*0080*/  ISETP.NE.OR P0, PT, R3, RZ, !P0 ;  /* 0x000000ff0300720c */ /* 0x002fda0004705670 */
[----:B0-23--:R-:W-:Y:S05]  /*0090*/  @P0 BRA `(.L_x_1) ;  /* 0x0000000000200947 */ /* 0x00dfea0003800000 */
[----:B------:R-:W-:Y:S02]  /*00a0*/  ULDC.64 UR4, c[0x0][0x198] ;  /* 0x0000660000047ab9 */ /* 0x000fe40000000a00 */
[----:B------:R-:W-:Y:S02]  /*00b0*/  UIADD3 UR6, UP0, UR4, 0xf0, URZ ;  /* 0x000000f004067890 */ /* 0x000fe4000ff1e03f */
[----:B------:R-:W-:Y:S02]  /*00c0*/  UIADD3 UR4, UP1, UR4, 0x1f0, URZ ;  /* 0x000001f004047890 */ /* 0x000fe4000ff3e03f */
[----:B------:R-:W-:Y:S02]  /*00d0*/  UIADD3.X UR7, URZ, UR5, URZ, UP0, !UPT ;  /* 0x000000053f077290 */ /* 0x000fe400087fe43f */
[----:B------:R-:W-:-:S07]  /*00e0*/  UIADD3.X UR5, URZ, UR5, URZ, UP1, !UPT ;  /* 0x000000053f057290 */ /* 0x000fce0008ffe43f */
[----:B------:R0:W-:Y:S02]  /*00f0*/  UTMACCTL.PF [UR6] ;  /* 0x00000000060079b9 */ /* 0x0001e40008040000 */
[----:B------:R0:W-:Y:S02]  /*0100*/  UTMACCTL.PF [UR4] ;  /* 0x00000000040079b9 */ /* 0x0001e40008040000 */
[----:B0-----:R-:W-:Y:S01]  /*0110*/  NOP ;  /* 0x0000000000007918 */ /* 0x001fe20000000000 */
.L_x_1:
[----:B------:R-:W-:Y:S05]  /*0120*/  BSYNC B0 ;  /* 0x0000000000007941 */ /* 0x000fea0003800000 */
.L_x_0:
[----:B------:R-:W0:Y:S01]  /*0130*/  SHFL.IDX PT, R5, R0, RZ, 0x1f ;  /* 0x00001fff00057589 */ /* 0x000e2200000e0000 */
[----:B------:R-:W-:-:S04]  /*0140*/  SHF.R.S32.HI R4, RZ, 0x1f, R63 ;  /* 0x0000001fff047819 */ /* 0x000fc8000001143f */
[----:B------:R-:W-:-:S04]  /*0150*/  LEA.HI R4, R4, R63, RZ, 0x7 ;  /* 0x0000003f04047211 */ /* 0x000fc800078f38ff */
[----:B------:R-:W-:Y:S02]  /*0160*/  LOP3.LUT R4, R4, 0xffffff80, RZ, 0xc0, !PT ;  /* 0xffffff8004047812 */ /* 0x000fe400078ec0ff */
[----:B0-----:R-:W-:-:S13]  /*0170*/  ISETP.NE.AND P0, PT, R5, RZ, PT ;  /* 0x000000ff0500720c */ /* 0x001fda0003f05270 */
[----:B------:R-:W-:Y:S05]  /*0180*/  @P0 BRA `(.L_x_2) ;  /* 0x0000000000580947 */ /* 0x000fea0003800000 */
[----:B------:R-:W0:Y:S01]  /*0190*/  S2UR UR8, SR_CgaCtaId ;  /* 0x00000000000879c3 */ /* 0x000e220000008800 */
[----:B------:R-:W-:Y:S01]  /*01a0*/  UMOV UR4, 0x400 ;  /* 0x0000040000047882 */ /* 0x000fe20000000000 */
[----:B------:R-:W-:Y:S01]  /*01b0*/  UMOV UR5, 0x1 ;  /* 0x0000000100057882 */ /* 0x000fe20000000000 */
[----:B------:R-:W-:Y:S01]  /*01c0*/  UMOV UR6, 0x10 ;  /* 0x0000001000067882 */ /* 0x000fe20000000000 */
[----:B------:R-:W-:Y:S01]  /*01d0*/  ELECT P0, URZ, PT ;  /* 0x00000000003f782f */ /* 0x000fe20003800000 */
[----:B------:R-:W-:-:S04]  /*01e0*/  UIADD3 UR6, -UR6, 0x100000, URZ ;  /* 0x0010000006067890 */ /* 0x000fc8000fffe13f */
[----:B------:R-:W-:Y:S02]  /*01f0*/  USHF.L.U32 UR7, UR6, 0xb, URZ ;  /* 0x0000000b06077899 */ /* 0x000fe4000800063f */
[----:B------:R-:W-:Y:S02]  /*0200*/  USHF.L.U32 UR6, UR6, 0x1, URZ ;  /* 0x0000000106067899 */ /* 0x000fe4000800063f */
[----:B0-----:R-:W-:Y:S02]  /*0210*/  ULEA UR8, UR8, UR4, 0x18 ;  /* 0x0000000408087291 */ /* 0x001fe4000f8ec03f */
[----:B------:R-:W-:-:S04]  /*0220*/  UIADD3 UR4, -UR5, 0x100000, URZ ;  /* 0x0010000005047890 */ /* 0x000fc8000fffe13f */
[----:B------:R-:W-:Y:S02]  /*0230*/  USHF.L.U32 UR5, UR4, 0xb, URZ ;  /* 0x0000000b04057899 */ /* 0x000fe4000800063f */
[----:B------:R-:W-:Y:S01]  /*0240*/  USHF.L.U32 UR4, UR4, 0x1, URZ ;  /* 0x0000000104047899 */ /* 0x000fe2000800063f */
[----:B------:R-:W0:Y:S11]  /*0250*/  FENCE.VIEW.ASYNC.S ;  /* 0x00000000000073c6 */ /* 0x000e360000000000 */
[----:B0-----:R0:W1:Y:S01]  /*0260*/  SYNCS.EXCH.64 URZ, [UR8], UR4 ;  /* 0x00000004083f75b2 */ /* 0x0010620008000100 */
[----:B------:R0:W2:Y:S01]  /*0270*/  SYNCS.EXCH.64 URZ, [UR8+0x20], UR6 ;  /* 0x00002006083f75b2 */ /* 0x0000a20008000100 */
[----:B------:R0:W3:Y:S01]  /*0280*/  SYNCS.EXCH.64 URZ, [UR8+0x8], UR4 ;  /* 0x00000804083f75b2 */ /* 0x0000e20008000100 */
[----:B------:R0:W4:Y:S01]  /*0290*/  SYNCS.EXCH.64 URZ, [UR8+0x28], UR6 ;  /* 0x00002806083f75b2 */ /* 0x0001220008000100 */
[----:B------:R0:W0:Y:S01]  /*02a0*/  SYNCS.EXCH.64 URZ, [UR8+0x10], UR4 ;  /* 0x00001004083f75b2 */ /* 0x0000220008000100 */
[----:B------:R0:W0:Y:S01]  /*02b0*/  SYNCS.EXCH.64 URZ, [UR8+0x30], UR6 ;  /* 0x00003006083f75b2 */ /* 0x0000220008000100 */
[----:B------:R0:W0:Y:S01]  /*02c0*/  SYNCS.EXCH.64 URZ, [UR8+0x18], UR4 ;  /* 0x00001804083f75b2 */ /* 0x0000220008000100 */
[----:B------:R0:W0:Y:S01]  /*02d0*/  SYNCS.EXCH.64 URZ, [UR8+0x38], UR6 ;  /* 0x00003806083f75b2 */ /* 0x0000220008000100 */
[----:B------:R-:W-:Y:S01]  /*02e0*/  NOP ;  /* 0x0000000000007918 */ /* 0x000fe20000000000 */
.L_x_2:
[----:B------:R-:W-:Y:S01]  /*02f0*/  IMAD.IADD R8, R63, 0x1, -R4 ;  /* 0x000000013f087824 */ /* 0x000fe200078e0a04 */
[----:B------:R-:W5:Y:S01]  /*0300*/  SHFL.IDX PT, R0, R0, RZ, 0x1f ;  /* 0x00001fff00007589 */ /* 0x000f6200000e0000 */
[----:B0-----:R-:W0:Y:S01]  /*0310*/  S2UR UR8, SR_CTAID.X ;  /* 0x00000000000879c3 */ /* 0x001e220000002500 */
[----:B------:R-:W-:Y:S02]  /*0320*/  SHF.R.S32.HI R12, RZ, 0x1f, R5 ;  /* 0x0000001fff0c7819 */ /* 0x000fe40000011405 */
[----:B------:R-:W-:Y:S02]  /*0330*/  ELECT P0, URZ, PT ;  /* 0x00000000003f782f */ /* 0x000fe40003800000 */
[----:B------:R-:W-:Y:S01]  /*0340*/  SHF.R.S32.HI R7, RZ, 0x1f, R8 ;  /* 0x0000001fff077819 */ /* 0x000fe20000011408 */
[----:B------:R-:W1:Y:S01]  /*0350*/  S2R R4, SR_CTAID.Y ;  /* 0x0000000000047919 */ /* 0x000e620000002600 */
[----:B------:R-:W-:Y:S01]  /*0360*/  LEA.HI R12, R12, R5, RZ, 0x2 ;  /* 0x000000050c0c7211 */ /* 0x000fe200078f10ff */
[----:B------:R-:W-:Y:S01]  /*0370*/  ULDC UR4, c[0x0][0x150] ;  /* 0x0000540000047ab9 */ /* 0x000fe20000000800 */
[----:B------:R-:W-:Y:S01]  /*0380*/  LEA.HI R7, R7, R8, RZ, 0x3 ;  /* 0x0000000807077211 */ /* 0x000fe200078f18ff */
[----:B------:R-:W2:Y:S01]  /*0390*/  LDC R13, c[0x0][0x144] ;  /* 0x00005100ff0d7b82 */ /* 0x000ea20000000800 */
[----:B------:R-:W-:Y:S01]  /*03a0*/  LOP3.LUT R12, R12, 0x3ffffffc, RZ, 0xc0, !PT ;  /* 0x3ffffffc0c0c7812 */ /* 0x000fe200078ec0ff */
[----:B------:R-:W-:Y:S01]  /*03b0*/  NOP ;  /* 0x0000000000007918 */ /* 0x000fe20000000000 */
[--C-:B------:R-:W-:Y:S01]  /*03c0*/  SHF.R.S32.HI R9, RZ, 0x3, R7.reuse ;  /* 0x00000003ff097819 */ /* 0x100fe20000011407 */
[----:B------:R-:W-:Y:S01]  /*03d0*/  NOP ;  /* 0x0000000000007918 */ /* 0x000fe20000000000 */
[----:B------:R-:W-:Y:S01]  /*03e0*/  SHF.R.S32.HI R10, RZ, 0x1f, R7 ;  /* 0x0000001fff0a7819 */ /* 0x000fe20000011407 */
[----:B------:R-:W-:Y:S01]  /*03f0*/  IMAD.IADD R7, R5, 0x1, -R12 ;  /* 0x0000000105077824 */ /* 0x000fe200078e0a0c */
[----:B------:R-:W-:Y:S01]  /*0400*/  ISETP.NE.AND P3, PT, R2, RZ, PT ;  /* 0x000000ff0200720c */ /* 0x000fe20003f65270 */
[----:B------:R-:W3:Y:S01]  /*0410*/  LDC R15, c[0x0][0x140] ;  /* 0x00005000ff0f7b82 */ /* 0x000ee20000000800 */
[----:B------:R-:W-:Y:S01]  /*0420*/  LEA.HI R10, R10, R9, RZ, 0x2 ;  /* 0x000000090a0a7211 */ /* 0x000fe200078f10ff */
[----:B------:R-:W-:-:S03]  /*0430*/  IMAD.MOV.U32 R22, RZ, RZ, 0x1 ;  /* 0x00000001ff167424 */ /* 0x000fc600078e00ff */
[----:B------:R-:W-:Y:S02]  /*0440*/  LOP3.LUT R10, R10, 0xfffffffc, RZ, 0xc0, !PT ;  /* 0xfffffffc0a0a7812 */ /* 0x000fe400078ec0ff */
[----:B-----5:R-:W-:Y:S02]  /*0450*/  ISETP.NE.OR P0, PT, R0, RZ, !P0 ;  /* 0x000000ff0000720c */ /* 0x020fe40004705670 */
[----:B0-----:R-:W-:Y:S01]  /*0460*/  I2FP.F32.U32 R0, UR8 ;  /* 0x0000000800007c45 */ /* 0x001fe20008201000 */
[----:B------:R-:W-:Y:S02]  /*0470*/  IMAD.IADD R10, R9, 0x1, -R10 ;  /* 0x00000001090a7824 */ /* 0x000fe400078e0a0a */
[----:B------:R-:W0:Y:S02]  /*0480*/  LDC R9, c[0x0][0x148] ;  /* 0x00005200ff097b82 */ /* 0x000e240000000800 */
[----:B------:R-:W-:Y:S02]  /*0490*/  IMAD R7, R7, 0x4, R10 ;  /* 0x0000000407077824 */ /* 0x000fe400078e020a */
[----:B------:R-:W-:Y:S01]  /*04a0*/  FMUL R11, R0, UR4 ;  /* 0x00000004000b7c20 */ /* 0x000fe20008400000 */
[----:B------:R-:W-:Y:S01]  /*04b0*/  ULDC UR4, c[0x0][0x154] ;  /* 0x0000550000047ab9 */ /* 0x000fe20000000800 */
[----:B------:R-:W-:-:S02]  /*04c0*/  IMAD.SHL.U32 R0, R7, 0x4, RZ ;  /* 0x0000000407007824 */ /* 0x000fc400078e00ff */
[----:B------:R-:W-:Y:S02]  /*04d0*/  VOTEU.ALL UP0, P0 ;  /* 0x00000000003f7886 */ /* 0x000fe40000000000 */
[----:B------:R-:W5:Y:S01]  /*04e0*/  F2I.U32.TRUNC.NTZ R11, R11 ;  /* 0x0000000b000b7305 */ /* 0x000f62000020f000 */
[----:B------:R-:W-:Y:S01]  /*04f0*/  VOTEU.ALL UP1, P0 ;  /* 0x00000000003f7886 */ /* 0x000fe20000020000 */
[----:B------:R-:W-:Y:S02]  /*0500*/  LOP3.LUT R19, R7, 0xc, R0, 0x78, !PT ;  /* 0x0000000c07137812 */ /* 0x000fe400078e7800 */
[----:B-1----:R-:W-:Y:S01]  /*0510*/  I2FP.F32.U32 R7, R4 ;  /* 0x0000000400077245 */ /* 0x002fe20000201000 */
[----:B------:R-:W1:Y:S01]  /*0520*/  @!UP0 S2UR UR7, SR_CgaCtaId ;  /* 0x00000000000789c3 */ /* 0x000e620000008800 */
[----:B------:R-:W-:Y:S01]  /*0530*/  SHF.R.S32.HI R10, RZ, 0x1f, R19 ;  /* 0x0000001fff0a7819 */ /* 0x000fe20000011413 */
[----:B------:R-:W-:Y:S01]  /*0540*/  @!UP0 UMOV UR6, 0x400 ;  /* 0x0000040000068882 */ /* 0x000fe20000000000 */
[----:B------:R-:W-:Y:S01]  /*0550*/  SHF.R.S32.HI R0, RZ, 0x1f, R3 ;  /* 0x0000001fff007819 */ /* 0x000fe20000011403 */
[----:B------:R-:W-:Y:S01]  /*0560*/  FMUL R14, R7, UR4 ;  /* 0x00000004070e7c20 */ /* 0x000fe20008400000 */
[----:B------:R-:W-:Y:S01]  /*0570*/  LEA.HI R10, R10, R19, RZ, 0x3 ;  /* 0x000000130a0a7211 */ /* 0x000fe200078f18ff */
[----:B------:R-:W-:Y:S01]  /*0580*/  UMOV UR4, 0x20 ;  /* 0x0000002000047882 */ /* 0x000fe20000000000 */
[----:B------:R-:W-:Y:S01]  /*0590*/  LEA.HI R0, R0, R3, RZ, 0x2 ;  /* 0x0000000300007211 */ /* 0x000fe200078f10ff */
[----:B------:R-:W-:-:S04]  /*05a0*/  @!UP0 UIADD3 UR4, -UR4, 0x100000, URZ ;  /* 0x0010000004048890 */ /* 0x000fc8000fffe13f */
[----:B------:R-:W-:Y:S02]  /*05b0*/  @!UP0 USHF.L.U32 UR5, UR4, 0xb, URZ ;  /* 0x0000000b04058899 */ /* 0x000fe4000800063f */
[----:B------:R-:W-:Y:S01]  /*05c0*/  @!UP0 USHF.L.U32 UR4, UR4, 0x1, URZ ;  /* 0x0000000104048899 */ /* 0x000fe2000800063f */
[----:B------:R-:W-:Y:S01]  /*05d0*/  LOP3.LUT R12, R10, 0xfffffff8, RZ, 0xc0, !PT ;  /* 0xfffffff80a0c7812 */ /* 0x000fe200078ec0ff */
[----:B-----5:R-:W-:Y:S01]  /*05e0*/  IMAD.MOV R16, RZ, RZ, -R11 ;  /* 0x000000ffff107224 */ /* 0x020fe200078e0a0b */
[----:B------:R-:W5:Y:S01]  /*05f0*/  F2I.U32.TRUNC.NTZ R14, R14 ;  /* 0x0000000e000e7305 */ /* 0x000f62000020f000 */
[----:B------:R-:W-:Y:S02]  /*0600*/  LOP3.LUT R0, R0, 0xfffffffc, RZ, 0xc0, !PT ;  /* 0xfffffffc00007812 */ /* 0x000fe400078ec0ff */
[----:B--2---:R-:W-:Y:S01]  /*0610*/  IMAD R7, R13, R16, UR8 ;  /* 0x000000080d077e24 */ /* 0x004fe2000f8e0210 */
[----:B---3--:R-:W-:Y:S01]  /*0620*/  ISETP.EQ.U32.AND P2, PT, R15, 0x1, PT ;  /* 0x000000010f00780c */ /* 0x008fe20003f42070 */
[----:B------:R-:W-:-:S02]  /*0630*/  IMAD.IADD R12, R19, 0x1, -R12 ;  /* 0x00000001130c7824 */ /* 0x000fc400078e0a0c */
[----:B------:R-:W-:Y:S01]  /*0640*/  IMAD.IADD R3, R3, 0x1, -R0 ;  /* 0x0000000103037824 */ /* 0x000fe200078e0a00 */
[----:B------:R-:W-:Y:S02]  /*0650*/  LOP3.LUT R0, R63, 0x7f, RZ, 0xc0, !PT ;  /* 0x0000007f3f007812 */ /* 0x000fe400078ec0ff */
[----:B------:R-:W-:Y:S02]  /*0660*/  ISETP.NE.AND P4, PT, R12, R7, PT ;  /* 0x000000070c00720c */ /* 0x000fe40003f85270 */
[C---:B------:R-:W-:Y:S01]  /*0670*/  ISETP.NE.AND P1, PT, R3.reuse, 0x3, PT ;  /* 0x000000030300780c */ /* 0x040fe20003f25270 */
[----:B-1----:R-:W-:Y:S01]  /*0680*/  @!UP0 ULEA UR6, UR7, UR6, 0x18 ;  /* 0x0000000607068291 */ /* 0x002fe2000f8ec03f */
[----:B-----5:R-:W-:Y:S01]  /*0690*/  IMAD.MOV R23, RZ, RZ, -R14 ;  /* 0x000000ffff177224 */ /* 0x020fe200078e0a0e */
[----:B------:R-:W-:Y:S01]  /*06a0*/  VOTEU.ALL UP0, P0 ;  /* 0x00000000003f7886 */ /* 0x000fe20000000000 */
[----:B------:R-:W-:Y:S01]  /*06b0*/  LOP3.LUT P0, RZ, R8, 0x7, RZ, 0xc0, !PT ;  /* 0x0000000708ff7812 */ /* 0x000fe2000780c0ff */
[----:B------:R-:W-:Y:S01]  /*06c0*/  VIADD R8, R2, 0xffffffff ;  /* 0xffffffff02087836 */ /* 0x000fe20000000000 */
[----:B------:R-:W-:Y:S01]  /*06d0*/  ISETP.EQ.OR P1, PT, R3, RZ, !P1 ;  /* 0x000000ff0300720c */ /* 0x000fe20004f22670 */
[----:B0-----:R-:W-:Y:S01]  /*06e0*/  IMAD R11, R9, R23, R4 ;  /* 0x00000017090b7224 */ /* 0x001fe200078e0204 */
[----:B------:R-:W-:-:S03]  /*06f0*/  ISETP.LT.U32.AND P0, PT, R19, 0x8, !P0 ;  /* 0x000000081300780c */ /* 0x000fc60004701070 */
[----:B------:R-:W-:Y:S02]  /*0700*/  @P4 SHF.R.S32.HI R10, RZ, 0x3, R10 ;  /* 0x00000003ff0a4819 */ /* 0x000fe4000001140a */
[----:B------:R-:W-:Y:S01]  /*0710*/  ISETP.EQ.AND P1, PT, R2, RZ, P1 ;  /* 0x000000ff0200720c */ /* 0x000fe20000f22270 */
[----:B------:R-:W0:Y:S02]  /*0720*/  FENCE.VIEW.ASYNC.S ;  /* 0x00000000000073c6 */ /* 0x000e240000000000 */
[----:B0-----:R0:W1:Y:S01]  /*0730*/  @!UP0 SYNCS.EXCH.64 URZ, [UR6+0x50], UR4 ;  /* 0x00005004063f85b2 */ /* 0x0010620008000100 */
[----:B------:R-:W-:Y:S02]  /*0740*/  @P4 ISETP.NE.AND P5, PT, R10, R11, PT ;  /* 0x0000000b0a00420c */ /* 0x000fe40003fa5270 */
[----:B------:R-:W-:Y:S02]  /*0750*/  ISETP.GE.U32.AND P6, PT, R8, 0x2, PT ;  /* 0x000000020800780c */ /* 0x000fe40003fc6070 */
[----:B------:R-:W-:-:S02]  /*0760*/  SEL R11, RZ, 0x1, !P0 ;  /* 0x00000001ff0b7807 */ /* 0x000fc40004000000 */
[----:B------:R-:W-:Y:S02]  /*0770*/  @P4 SEL R22, RZ, 0x1, P5 ;  /* 0x00000001ff164807 */ /* 0x000fe40002800000 */
[----:B------:R-:W-:Y:S02]  /*0780*/  SEL R18, RZ, 0x1, !P1 ;  /* 0x00000001ff127807 */ /* 0x000fe40004800000 */
[----:B------:R-:W-:Y:S02]  /*0790*/  LOP3.LUT R22, R22, R11, RZ, 0xc0, !PT ;  /* 0x0000000b16167212 */ /* 0x000fe400078ec0ff */
[----:B------:R-:W-:Y:S01]  /*07a0*/  SEL R18, R18, 0x2, P6 ;  /* 0x0000000212127807 */ /* 0x000fe20003000000 */
[----:B------:R0:W2:Y:S01]  /*07b0*/  @!UP1 SYNCS.EXCH.64 URZ, [UR6+0x58], UR4 ;  /* 0x00005804063f95b2 */ /* 0x0000a20008000100 */
[----:B------:R-:W-:Y:S01]  /*07c0*/  NOP ;  /* 0x0000000000007918 */ /* 0x000fe20000000000 */
[----:B------:R-:W-:Y:S05]  /*07d0*/  @!P2 BRA `(.L_x_3) ;  /* 0x000000000008a947 */ /* 0x000fea0003800000 */
[----:B-12-4-:R-:W-:Y:S01]  /*07e0*/  UCGABAR_ARV ;  /* 0x00000000000079c7 */ /* 0x016fe20008000000 */
[----:B------:R-:W-:Y:S05]  /*07f0*/  BRA `(.L_x_4) ;  /* 0x0000000000047947 */ /* 0x000fea0003800000 */
.L_x_3:
[----:B-12-4-:R-:W-:Y:S01]  /*0800*/  NOP ;  /* 0x0000000000007918 */ /* 0x016fe20000000000 */
.L_x_4:
[----:B------:R-:W1:Y:S01]  /*0810*/  LDC R2, c[0x0][0x65c] ;  /* 0x00019700ff027b82 */ /* 0x000e620000000800 */
[----:B------:R-:W-:Y:S02]  /*0820*/  IMAD.U32 R10, RZ, RZ, UR8 ;  /* 0x00000008ff0a7e24 */ /* 0x000fe4000f8e00ff */
[----:B------:R-:W-:Y:S01]  /*0830*/  IMAD.MOV.U32 R11, RZ, RZ, RZ ;  /* 0x000000ffff0b7224 */ /* 0x000fe200078e00ff */
[----:B-1----:R-:W-:-:S04]  /*0840*/  ISETP.NE.AND P1, PT, R2, 0x1, PT ;  /* 0x000000010200780c */ /* 0x002fc80003f25270 */
[----:B------:R-:W-:-:S09]  /*0850*/  P2R R5, PR, RZ, 0x2 ;  /* 0x00000002ff057803 */ /* 0x000fd20000000000 */
[----:B------:R-:W1:Y:S01]  /*0860*/  @P1 LDC R17, c[0x0][0x10] ;  /* 0x00000400ff111b82 */ /* 0x000e620000000800 */
[----:B------:R-:W-:Y:S02]  /*0870*/  @P1 IMAD.MOV.U32 R5, RZ, RZ, RZ ;  /* 0x000000ffff051224 */ /* 0x000fe400078e00ff */
[----:B------:R-:W-:-:S05]  /*0880*/  @P1 IMAD.MOV.U32 R15, RZ, RZ, RZ ;  /* 0x000000ffff0f1224 */ /* 0x000fca00078e00ff */
[----:B------:R-:W2:Y:S01]  /*0890*/  @!P1 LDC R13, c[0x0][0xc] ;  /* 0x00000300ff0d9b82 */ /* 0x000ea20000000800 */
[----:B0-----:R-:W-:Y:S01]  /*08a0*/  ULDC UR4, c[0x0][0xc] ;  /* 0x0000030000047ab9 */ /* 0x001fe20000000800 */
[----:B------:R-:W-:Y:S01]  /*08b0*/  ULDC UR5, c[0x0][0x10] ;  /* 0x0000040000057ab9 */ /* 0x000fe20000000800 */
[----:B------:R-:W-:Y:S01]  /*08c0*/  ULDC UR6, c[0x0][0x14] ;  /* 0x0000050000067ab9 */ /* 0x000fe20000000800 */
[----:B------:R-:W-:-:S04]  /*08d0*/  UIMAD.WIDE.U32 UR4, UR4, UR5, URZ ;  /* 0x00000005040472a5 */ /* 0x000fc8000f8e003f */
[----:B------:R-:W-:Y:S02]  /*08e0*/  UIMAD.WIDE.U32 UR38, UR4, UR6, URZ ;  /* 0x00000006042672a5 */ /* 0x000fe4000f8e003f */
[----:B------:R-:W-:-:S04]  /*08f0*/  UIMAD UR41, UR5, UR6, URZ ;  /* 0x00000006052972a4 */ /* 0x000fc8000f8e023f */
[----:B------:R-:W-:Y:S01]  /*0900*/  UIADD3 UR41, UR39, UR41, URZ ;  /* 0x0000002927297290 */ /* 0x000fe2000fffe03f */
[----:B-1----:R-:W-:-:S04]  /*0910*/  @P1 IMAD.WIDE.U32 R16, R17, UR8, R4 ;  /* 0x0000000811101c25 */ /* 0x002fc8000f8e0004 */
[----:B------:R-:W-:Y:S02]  /*0920*/  @P1 IMAD.IADD R17, R17, 0x1, R15 ;  /* 0x0000000111111824 */ /* 0x000fe400078e020f */
[----:B--2---:R-:W-:-:S04]  /*0930*/  @!P1 IMAD.WIDE.U32 R10, R4, R13, R10 ;  /* 0x0000000d040a9225 */ /* 0x004fc800078e000a */
[----:B------:R-:W-:Y:S02]  /*0940*/  @!P1 IMAD.MOV.U32 R16, RZ, RZ, R10 ;  /* 0x000000ffff109224 */ /* 0x000fe400078e000a */
[----:B------:R-:W-:Y:S01]  /*0950*/  @!P1 IMAD.MOV.U32 R17, RZ, RZ, R11 ;  /* 0x000000ffff119224 */ /* 0x000fe200078e000b */
[----:B------:R-:W-:Y:S06]  /*0960*/  @!P2 BRA `(.L_x_5) ;  /* 0x00000000000ca947 */ /* 0x000fec0003800000 */
[----:B------:R-:W-:Y:S01]  /*0970*/  UCGABAR_WAIT ;  /* 0x0000000000007dc7 */ /* 0x000fe20008000000 */
[----:B------:R-:W-:Y:S01]  /*0980*/  CCTL.IVALL ;  /* 0x00000000ff00798f */ /* 0x000fe20002000000 */
[----:B------:R-:W-:Y:S05]  /*0990*/  BRA `(.L_x_6) ;  /* 0x0000000000047947 */ /* 0x000fea0003800000 */
.L_x_5:
[----:B------:R-:W-:Y:S06]  /*09a0*/  BAR.SYNC.DEFER_BLOCKING 0x0 ;  /* 0x0000000000007b1d */ /* 0x000fec0000010000 */
.L_x_6:
[----:B------:R-:W-:Y:S05]  /*09b0*/  @!P3 BRA `(.L_x_7) ;  /* 0x0000004000f8b947 */ /* 0x000fea0003800000 */
[----:B------:R-:W-:-:S13]  /*09c0*/  ISETP.GT.U32.AND P0, PT, R8, 0x1, PT ;  /* 0x000000010800780c */ /* 0x000fda0003f04070 */
[----:B------:R-:W-:Y:S05]  /*09d0*/  @P0 EXIT ;  /* 0x000000000000094d */ /* 0x000fea0003800000 */
[----:B------:R-:W-:Y:S01]  /*09e0*/  ULDC.64 UR4, c[0x0][0x650] ;  /* 0x0001940000047ab9 */ /* 0x000fe20000000a00 */
[----:B------:R-:W-:Y:S01]  /*09f0*/  PRMT R3, RZ, 0x7610, R3 ;  /* 0x00007610ff037816 */ /* 0x000fe20000000003 */
[----:B------:R-:W-:Y:S01]  /*0a00*/  IMAD.MOV.U32 R71, RZ, RZ, -0x1 ;  /* 0xffffffffff477424 */ /* 0x000fe200078e00ff */
[----:B------:R-:W-:Y:S01]  /*0a10*/  ISETP.GE.U32.AND P0, PT, R16, UR4, PT ;  /* 0x0000000410007c0c */ /* 0x000fe2000bf06070 */
[----:B------:R-:W-:Y:S02]  /*0a20*/  IMAD.MOV.U32 R70, RZ, RZ, -0x1 ;  /* 0xffffffffff467424 */ /* 0x000fe400078e00ff */
[----:B------:R-:W-:Y:S01]  /*0a30*/  IMAD.MOV.U32 R69, RZ, RZ, -0x1 ;  /* 0xffffffffff457424 */ /* 0x000fe200078e00ff */
[----:B------:R-:W-:-:S13]  /*0a40*/  ISETP.GE.U32.AND.EX P0, PT, R17, UR5, PT, P0 ;  /* 0x0000000511007c0c */ /* 0x000fda000bf06100 */
[----:B------:R-:W-:Y:S05]  /*0a50*/  @P0 BRA `(.L_x_8) ;  /* 0x0000000400280947 */ /* 0x000fea0003800000 */
[----:B------:R-:W0:Y:S01]  /*0a60*/  LDC.64 R24, c[0x0][0x628] ;  /* 0x00018a00ff187b82 */ /* 0x000e220000000a00 */
[----:B------:R-:W-:Y:S02]  /*0a70*/  IMAD.MOV.U32 R10, RZ, RZ, R16 ;  /* 0x000000ffff0a7224 */ /* 0x000fe400078e0010 */
[----:B------:R-:W-:-:S05]  /*0a80*/  IMAD.MOV.U32 R11, RZ, RZ, R17 ;  /* 0x000000ffff0b7224 */ /* 0x000fca00078e0011 */
[----:B------:R-:W1:Y:S08]  /*0a90*/  LDC R8, c[0x0][0x630] ;  /* 0x00018c00ff087b82 */ /* 0x000e700000000800 */
[----:B------:R-:W2:Y:S01]  /*0aa0*/  LDC.64 R26, c[0x0][0x620] ;  /* 0x00018800ff1a7b82 */ /* 0x000ea20000000a00 */
[----:B0-----:R-:W-:-:S04]  /*0ab0*/  ISETP.NE.U32.AND P0, PT, R24, RZ, PT ;  /* 0x000000ff1800720c */ /* 0x001fc80003f05070 */
[----:B------:R-:W-:-:S13]  /*0ac0*/  ISETP.NE.AND.EX P0, PT, R25, RZ, PT, P0 ;  /* 0x000000ff1900720c */ /* 0x000fda0003f05300 */
[----:B-12---:R-:W-:Y:S05]  /*0ad0*/  @!P0 BRA `(.L_x_9) ;  /* 0x0000000000288947 */ /* 0x006fea0003800000 */
[----:B------:R-:W0:Y:S02]  /*0ae0*/  LDC R3, c[0x0][0x634] ;  /* 0x00018d00ff037b82 */ /* 0x000e240000000800 */
[----:B0-----:R-:W-:-:S05]  /*0af0*/  IADD3 R3, P0, R16, R3, RZ ;  /* 0x0000000310037210 */ /* 0x001fca0007f1e0ff */
[----:B------:R-:W-:-:S04]  /*0b00*/  IMAD.X R21, RZ, RZ, R17, P0 ;  /* 0x000000ffff157224 */ /* 0x000fc800000e0611 */
[----:B------:R-:W-:-:S04]  /*0b10*/  IMAD.WIDE.U32 R10, R21, R24, RZ ;  /* 0x00000018150a7225 */ /* 0x000fc800078e00ff */
[----:B------:R-:W-:-:S04]  /*0b20*/  IMAD.WIDE.U32 R12, P0, R3, R25, R10 ;  /* 0x00000019030c7225 */ /* 0x000fc8000780000a */
[----:B------:R-:W-:-:S04]  /*0b30*/  IMAD.WIDE.U32 R10, R3, R24, RZ ;  /* 0x00000018030a7225 */ /* 0x000fc800078e00ff */
[----:B------:R-:W-:Y:S01]  /*0b40*/  IMAD.X R15, RZ, RZ, RZ, P0 ;  /* 0x000000ffff0f7224 */ /* 0x000fe200000e06ff */
[----:B------:R-:W-:Y:S01]  /*0b50*/  IADD3 RZ, P0, R11, R12, RZ ;  /* 0x0000000c0bff7210 */ /* 0x000fe20007f1e0ff */
[----:B------:R-:W-:-:S04]  /*0b60*/  IMAD.MOV.U32 R14, RZ, RZ, R13 ;  /* 0x000000ffff0e7224 */ /* 0x000fc800078e000d */
[----:B------:R-:W-:-:S08]  /*0b70*/  IMAD.WIDE.U32.X R10, R21, R25, R14, P0 ;  /* 0x00000019150a7225 */ /* 0x000fd000000e040e */
.L_x_9:
[----:B------:R-:W0:Y:S01]  /*0b80*/  LDC.64 R30, c[0x0][0x640] ;  /* 0x00019000ff1e7b82 */ /* 0x000e220000000a00 */
[-CC-:B------:R-:W-:Y:S02]  /*0b90*/  SHF.R.U64 R69, R10, R8.reuse, R11.reuse ;  /* 0x000000080a457219 */ /* 0x180fe4000000120b */
[----:B------:R-:W-:Y:S02]  /*0ba0*/  SHF.R.U32.HI R3, RZ, R8, R11 ;  /* 0x00000008ff037219 */ /* 0x000fe4000001160b */
[----:B------:R-:W-:-:S03]  /*0bb0*/  IADD3 R5, P0, RZ, -R69, RZ ;  /* 0x80000045ff057210 */ /* 0x000fc60007f1e0ff */
[----:B------:R-:W1:Y:S02]  /*0bc0*/  LDC R12, c[0x0][0x618] ;  /* 0x00018600ff0c7b82 */ /* 0x000e640000000800 */
[----:B------:R-:W-:Y:S02]  /*0bd0*/  IMAD.X R3, RZ, RZ, ~R3, P0 ;  /* 0x000000ffff037224 */ /* 0x000fe400000e0e03 */
[----:B------:R-:W-:-:S04]  /*0be0*/  IMAD.WIDE.U32 R10, R5, R26, R16 ;  /* 0x0000001a050a7225 */ /* 0x000fc800078e0010 */
[----:B------:R-:W2:Y:S01]  /*0bf0*/  LDC R20, c[0x0][0x608] ;  /* 0x00018200ff147b82 */ /* 0x000ea20000000800 */
[----:B------:R-:W-:Y:S02]  /*0c00*/  IMAD R8, R3, R26, RZ ;  /* 0x0000001a03087224 */ /* 0x000fe400078e02ff */
[----:B------:R-:W-:Y:S02]  /*0c10*/  IMAD.MOV.U32 R3, RZ, RZ, -0x1 ;  /* 0xffffffffff037424 */ /* 0x000fe400078e00ff */
[----:B------:R-:W-:Y:S02]  /*0c20*/  IMAD R5, R5, R27, R8 ;  /* 0x0000001b05057224 */ /* 0x000fe400078e0208 */
[----:B------:R-:W-:Y:S01]  /*0c30*/  IMAD R26, R9, R23, R4 ;  /* 0x00000017091a7224 */ /* 0x000fe200078e0204 */
[----:B------:R-:W3:Y:S01]  /*0c40*/  LDC R28, c[0x0][0x658] ;  /* 0x00019600ff1c7b82 */ /* 0x000ee20000000800 */
[----:B------:R-:W-:Y:S01]  /*0c50*/  IMAD.IADD R5, R11, 0x1, R5 ;  /* 0x000000010b057824 */ /* 0x000fe200078e0205 */
[----:B0-----:R-:W-:Y:S01]  /*0c60*/  ISETP.NE.U32.AND P0, PT, R30, RZ, PT ;  /* 0x000000ff1e00720c */ /* 0x001fe20003f05070 */
[----:B------:R-:W-:-:S03]  /*0c70*/  IMAD.MOV.U32 R23, RZ, RZ, 0x1 ;  /* 0x00000001ff177424 */ /* 0x000fc600078e00ff */
[----:B------:R-:W-:Y:S02]  /*0c80*/  ISETP.NE.AND.EX P0, PT, R31, RZ, PT, P0 ;  /* 0x000000ff1f00720c */ /* 0x000fe40003f05300 */
[----:B------:R-:W0:Y:S01]  /*0c90*/  LDC R24, c[0x0][0x600] ;  /* 0x00018000ff187b82 */ /* 0x000e220000000800 */
[-CC-:B-1----:R-:W-:Y:S02]  /*0ca0*/  SHF.R.U64 R14, R10, R12.reuse, R5.reuse ;  /* 0x0000000c0a0e7219 */ /* 0x182fe40000001205 */
[----:B------:R-:W-:-:S05]  /*0cb0*/  SHF.R.U32.HI R5, RZ, R12, R5 ;  /* 0x0000000cff057219 */ /* 0x000fca0000011605 */
[----:B------:R-:W1:Y:S01]  /*0cc0*/  LDC R15, c[0x0][0x648] ;  /* 0x00019200ff0f7b82 */ /* 0x000e620000000800 */
[-CC-:B--2---:R-:W-:Y:S02]  /*0cd0*/  SHF.R.U64 R27, R14, R20.reuse, R5.reuse ;  /* 0x000000140e1b7219 */ /* 0x184fe40000001205 */
[----:B------:R-:W-:-:S05]  /*0ce0*/  SHF.R.U32.HI R5, RZ, R20, R5 ;  /* 0x00000014ff057219 */ /* 0x000fca0000011605 */
[----:B------:R-:W2:Y:S01]  /*0cf0*/  LDC R21, c[0x0][0x638] ;  /* 0x00018e00ff157b82 */ /* 0x000ea20000000800 */
[-CC-:B---3--:R-:W-:Y:S02]  /*0d00*/  SHF.R.U64 R20, R27, R28.reuse, R5.reuse ;  /* 0x0000001c1b147219 */ /* 0x188fe40000001205 */
[-C--:B------:R-:W-:Y:S02]  /*0d10*/  SHF.L.U32 R3, R3, R28.reuse, RZ ;  /* 0x0000001c03037219 */ /* 0x080fe400000006ff */
[----:B------:R-:W-:Y:S01]  /*0d20*/  SHF.R.U32.HI R5, RZ, R28, R5 ;  /* 0x0000001cff057219 */ /* 0x000fe20000011605 */
[----:B------:R-:W-:Y:S01]  /*0d30*/  IMAD.MOV.U32 R4, RZ, RZ, R20 ;  /* 0x000000ffff047224 */ /* 0x000fe200078e0014 */
[----:B------:R-:W-:Y:S01]  /*0d40*/  LOP3.LUT R12, RZ, R3, RZ, 0x33, !PT ;  /* 0x00000003ff0c7212 */ /* 0x000fe200078e33ff */
[----:B------:R-:W3:Y:S01]  /*0d50*/  LDC R25, c[0x0][0x610] ;  /* 0x00018400ff197b82 */ /* 0x000ee20000000800 */
[----:B------:R-:W-:Y:S05]  /*0d60*/  @!P0 BRA `(.L_x_10) ;  /* 0x0000000000288947 */ /* 0x000fea0003800000 */
[----:B------:R-:W4:Y:S02]  /*0d70*/  LDC R3, c[0x0][0x64c] ;  /* 0x00019300ff037b82 */ /* 0x000f240000000800 */
[----:B----4-:R-:W-:-:S05]  /*0d80*/  IADD3 R3, P0, R20, R3, RZ ;  /* 0x0000000314037210 */ /* 0x010fca0007f1e0ff */
        /* <DEDUP_REMOVED lines=8> */
.L_x_10:
[----:B-1----:R-:W-:Y:S01]  /*0e10*/  SHF.R.U64 R4, R4, R15, R5 ;  /* 0x0000000f04047219 */ /* 0x002fe20000001205 */
[----:B0-----:R-:W-:Y:S01]  /*0e20*/  VIADD R5, R24, 0xffffffff ;  /* 0xffffffff18057836 */ /* 0x001fe20000000000 */
[----:B------:R-:W-:Y:S02]  /*0e30*/  SHF.L.U32 R3, R23, R28, RZ ;  /* 0x0000001c17037219 */ /* 0x000fe400000006ff */
[----:B------:R-:W-:Y:S01]  /*0e40*/  LOP3.LUT R12, R27, R12, RZ, 0xc0, !PT ;  /* 0x0000000c1b0c7212 */ /* 0x000fe200078ec0ff */
[----:B------:R-:W-:Y:S01]  /*0e50*/  IMAD.MOV R8, RZ, RZ, -R4 ;  /* 0x000000ffff087224 */ /* 0x000fe200078e0a04 */
[----:B------:R-:W-:-:S03]  /*0e60*/  SEL R7, R7, R26, !P1 ;  /* 0x0000001a07077207 */ /* 0x000fc60004800000 */
[----:B------:R-:W-:Y:S01]  /*0e70*/  IMAD R12, R3, R4, R12 ;  /* 0x00000004030c7224 */ /* 0x000fe200078e020c */
[----:B------:R-:W-:Y:S01]  /*0e80*/  LOP3.LUT R4, R14, R5, RZ, 0xc0, !PT ;  /* 0x000000050e047212 */ /* 0x000fe200078ec0ff */
[----:B--2---:R-:W-:Y:S02]  /*0e90*/  IMAD R3, R8, R21, R20 ;  /* 0x0000001508037224 */ /* 0x004fe400078e0214 */
[----:B---3--:R-:W-:Y:S02]  /*0ea0*/  IMAD R7, R12, R25, R7 ;  /* 0x000000190c077224 */ /* 0x008fe400078e0207 */
[----:B------:R-:W-:Y:S02]  /*0eb0*/  IMAD.MOV.U32 R5, RZ, RZ, 0x1 ;  /* 0x00000001ff057424 */ /* 0x000fe400078e00ff */
[----:B------:R-:W-:-:S03]  /*0ec0*/  IMAD R4, R3, R24, R4 ;  /* 0x0000001803047224 */ /* 0x000fc600078e0204 */
[----:B------:R-:W-:Y:S02]  /*0ed0*/  PRMT R3, R5, 0x7610, R3 ;  /* 0x0000761005037816 */ /* 0x000fe40000000003 */
[----:B------:R-:W-:Y:S02]  /*0ee0*/  SEL R70, R4, R7, !P1 ;  /* 0x0000000704467207 */ /* 0x000fe40004800000 */
[----:B------:R-:W-:-:S07]  /*0ef0*/  SEL R71, R7, R4, !P1 ;  /* 0x0000000407477207 */ /* 0x000fce0004800000 */
.L_x_8:
[----:B------:R-:W-:-:S08]  /*0f00*/  NOP ;  /* 0x0000000000007918 */ /* 0x000fd00000000000 */
[----:B------:R-:W0:Y:S02]  /*0f10*/  USETMAXREG.TRY_ALLOC.CTAPOOL UP0, 0xe8 ;  /* 0x000000e8000079c8 */ /* 0x000e240008000600 */
[----:B0-----:R-:W-:-:S13]  /*0f20*/  PLOP3.LUT P0, PT, PT, PT, UP0, 0x80, 0x0 ;  /* 0x000000000000781c */ /* 0x001fda0003f0f008 */
[----:B------:R-:W-:Y:S05]  /*0f30*/  @!P0 BRA `(.L_x_8) ;  /* 0xfffffffc00f08947 */ /* 0x000fea000383ffff */
[----:B------:R-:W-:Y:S01]  /*0f40*/  ULDC.64 UR4, c[0x0][0x598] ;  /* 0x0001660000047ab9 */ /* 0x000fe20000000a00 */
[----:B------:R-:W-:Y:S01]  /*0f50*/  ULDC.64 UR36, c[0x0][0x208] ;  /* 0x0000820000247ab9 */ /* 0x000fe20000000a00 */
[----:B------:R-:W-:-:S04]  /*0f60*/  ISETP.NE.U32.AND P0, PT, RZ, UR4, PT ;  /* 0x00000004ff007c0c */ /* 0x000fc8000bf05070 */
[----:B------:R-:W-:-:S13]  /*0f70*/  ISETP.NE.AND.EX P0, PT, RZ, UR5, PT, P0 ;  /* 0x00000005ff007c0c */ /* 0x000fda000bf05300 */
[----:B------:R-:W-:Y:S05]  /*0f80*/  @!P0 BRA `(.L_x_11) ;  /* 0x00000000001c8947 */ /* 0x000fea0003800000 */
[----:B------:R-:W0:Y:S02]  /*0f90*/  LDC.64 R4, c[0x0][0x598] ;  /* 0x00016600ff047b82 */ /* 0x000e240000000a00 */
[----:B0-----:R-:W2:Y:S02]  /*0fa0*/  LDG.E.64 R4, desc[UR36][R4.64] ;  /* 0x0000002404047981 */ /* 0x001ea4000c1e1b00 */
[----:B--2---:R-:W-:-:S04]  /*0fb0*/  ISETP.NE.U32.AND P0, PT, R4, RZ, PT ;  /* 0x000000ff0400720c */ /* 0x004fc80003f05070 */
[----:B------:R-:W-:-:S13]  /*0fc0*/  ISETP.NE.AND.EX P0, PT, R5, RZ, PT, P0 ;  /* 0x000000ff0500720c */ /* 0x000fda0003f05300 */
[----:B------:R-:W-:Y:S05]  /*0fd0*/  @!P0 BRA `(.L_x_11) ;  /* 0x0000000000088947 */ /* 0x000fea0003800000 */
[----:B------:R0:W5:Y:S01]  /*0fe0*/  LD.E R23, desc[UR36][R4.64] ;  /* 0x0000002404177980 */ /* 0x000162000c101900 */
[----:B------:R-:W-:Y:S05]  /*0ff0*/  BRA `(.L_x_12) ;  /* 0x0000000000247947 */ /* 0x000fea0003800000 */
.L_x_11:
[----:B------:R-:W-:Y:S02]  /*1000*/  ULDC.64 UR4, c[0x0][0x588] ;  /* 0x0001620000047ab9 */ /* 0x000fe40000000a00 */
[----:B------:R-:W-:-:S04]  /*1010*/  ISETP.NE.U32.AND P0, PT, RZ, UR4, PT ;  /* 0x00000004ff007c0c */ /* 0x000fc8000bf05070 */
[----:B------:R-:W-:-:S13]  /*1020*/  ISETP.NE.AND.EX P0, PT, RZ, UR5, PT, P0 ;  /* 0x00000005ff007c0c */ /* 0x000fda000bf05300 */
[----:B------:R-:W-:Y:S05]  /*1030*/  @!P0 BRA `(.L_x_13) ;  /* 0x00000000000c8947 */ /* 0x000fea0003800000 */
[----:B------:R-:W0:Y:S02]  /*1040*/  LDC.64 R4, c[0x0][0x588] ;  /* 0x00016200ff047b82 */ /* 0x000e240000000a00 */
[----:B0-----:R1:W5:Y:S01]  /*1050*/  LDG.E R23, desc[UR36][R4.64] ;  /* 0x0000002404177981 */ /* 0x001362000c1e1900 */
[----:B------:R-:W-:Y:S05]  /*1060*/  BRA `(.L_x_12) ;  /* 0x0000000000087947 */ /* 0x000fea0003800000 */
.L_x_13:
[----:B------:R-:W-:Y:S02]  /*1070*/  ULDC UR4, c[0x0][0x580] ;  /* 0x0001600000047ab9 */ /* 0x000fe40000000800 */
[----:B------:R-:W-:-:S07]  /*1080*/  IMAD.U32 R23, RZ, RZ, UR4 ;  /* 0x00000004ff177e24 */ /* 0x000fce000f8e00ff */
.L_x_12:
[----:B------:R-:W-:Y:S02]  /*1090*/  ULDC.64 UR4, c[0x0][0x5a0] ;  /* 0x0001680000047ab9 */ /* 0x000fe40000000a00 */
[----:B------:R-:W-:-:S04]  /*10a0*/  ISETP.NE.U32.AND P0, PT, RZ, UR4, PT ;  /* 0x00000004ff007c0c */ /* 0x000fc8000bf05070 */
[----:B------:R-:W-:-:S13]  /*10b0*/  ISETP.NE.AND.EX P0, PT, RZ, UR5, PT, P0 ;  /* 0x00000005ff007c0c */ /* 0x000fda000bf05300 */
[----:B------:R-:W-:Y:S05]  /*10c0*/  @!P0 BRA `(.L_x_14) ;  /* 0x00000000001c8947 */ /* 0x000fea0003800000 */
[----:B01----:R-:W0:Y:S02]  /*10d0*/  LDC.64 R4, c[0x0][0x5a0] ;  /* 0x00016800ff047b82 */ /* 0x003e240000000a00 */
[----:B0-----:R-:W2:Y:S02]  /*10e0*/  LDG.E.64 R4, desc[UR36][R4.64] ;  /* 0x0000002404047981 */ /* 0x001ea4000c1e1b00 */
[----:B--2---:R-:W-:-:S04]  /*10f0*/  ISETP.NE.U32.AND P0, PT, R4, RZ, PT ;  /* 0x000000ff0400720c */ /* 0x004fc80003f05070 */
[----:B------:R-:W-:-:S13]  /*1100*/  ISETP.NE.AND.EX P0, PT, R5, RZ, PT, P0 ;  /* 0x000000ff0500720c */ /* 0x000fda0003f05300 */
[----:B------:R-:W-:Y:S05]  /*1110*/  @!P0 BRA `(.L_x_14) ;  /* 0x0000000000088947 */ /* 0x000fea0003800000 */
[----:B------:R0:W5:Y:S01]  /*1120*/  LD.E R58, desc[UR36][R4.64] ;  /* 0x00000024043a7980 */ /* 0x000162000c101900 */
[----:B------:R-:W-:Y:S05]  /*1130*/  BRA `(.L_x_15) ;  /* 0x0000000000247947 */ /* 0x000fea0003800000 */
.L_x_14:
[----:B------:R-:W-:Y:S02]  /*1140*/  ULDC.64 UR4, c[0x0][0x590] ;  /* 0x0001640000047ab9 */ /* 0x000fe40000000a00 */
[----:B------:R-:W-:-:S04]  /*1150*/  ISETP.NE.U32.AND P0, PT, RZ, UR4, PT ;  /* 0x00000004ff007c0c */ /* 0x000fc8000bf05070 */
[----:B------:R-:W-:-:S13]  /*1160*/  ISETP.NE.AND.EX P0, PT, RZ, UR5, PT, P0 ;  /* 0x00000005ff007c0c */ /* 0x000fda000bf05300 */
[----:B------:R-:W-:Y:S05]  /*1170*/  @!P0 BRA `(.L_x_16) ;  /* 0x00000000000c8947 */ /* 0x000fea0003800000 */
[----:B------:R-:W2:Y:S02]  /*1180*/  LDC.64 R58, c[0x0][0x590] ;  /* 0x00016400ff3a7b82 */ /* 0x000ea40000000a00 */
[----:B--2---:R2:W5:Y:S01]  /*1190*/  LDG.E R58, desc[UR36][R58.64] ;  /* 0x000000243a3a7981 */ /* 0x004562000c1e1900 */
[----:B------:R-:W-:Y:S05]  /*11a0*/  BRA `(.L_x_15) ;  /* 0x0000000000087947 */ /* 0x000fea0003800000 */
.L_x_16:
[----:B------:R-:W-:Y:S02]  /*11b0*/  ULDC UR4, c[0x0][0x584] ;  /* 0x0001610000047ab9 */ /* 0x000fe40000000800 */
[----:B------:R-:W-:-:S07]  /*11c0*/  IMAD.U32 R58, RZ, RZ, UR4 ;  /* 0x00000004ff3a7e24 */ /* 0x000fce000f8e00ff */
.L_x_15:
[----:B------:R-:W-:-:S13]  /*11d0*/  LOP3.LUT P0, RZ, R3, 0xff, RZ, 0xc0, !PT ;  /* 0x000000ff03ff7812 */ /* 0x000fda000780c0ff */
[----:B------:R-:W-:Y:S05]  /*11e0*/  @!P0 EXIT ;  /* 0x000000000000894d */ /* 0x000fea0003800000 */
[----:B------:R-:W3:Y:S01]  /*11f0*/  LDC R61, c[0x0][0x658] ;  /* 0x00019600ff3d7b82 */ /* 0x000ee20000000800 */
[----:B------:R-:W-:Y:S01]  /*1200*/  LOP3.LUT R6, R6, 0x1, RZ, 0xc0, !PT ;  /* 0x0000000106067812 */ /* 0x000fe200078ec0ff */
[----:B------:R-:W-:Y:S01]  /*1210*/  ULDC.64 UR6, c[0x0][0x288] ;  /* 0x0000a20000067ab9 */ /* 0x000fe20000000a00 */
[----:B------:R-:W-:Y:S01]  /*1220*/  SHF.R.U32.HI R3, RZ, 0x2, R63 ;  /* 0x00000002ff037819 */ /* 0x000fe2000001163f */
[----:B------:R-:W-:Y:S01]  /*1230*/  UIADD3 UR4, UR7, 0x7f, URZ ;  /* 0x0000007f07047890 */ /* 0x000fe2000fffe03f */
[----:B------:R-:W-:Y:S01]  /*1240*/  SHF.R.U32.HI R0, RZ, 0x1, R0 ;  /* 0x00000001ff007819 */ /* 0x000fe20000011600 */
[----:B------:R-:W-:Y:S01]  /*1250*/  IMAD.SHL.U32 R56, R6, 0x40, RZ ;  /* 0x0000004006387824 */ /* 0x000fe200078e00ff */
[----:B------:R-:W-:Y:S01]  /*1260*/  LOP3.LUT R3, R3, 0x7, RZ, 0xc0, !PT ;  /* 0x0000000703037812 */ /* 0x000fe200078ec0ff */
[----:B01----:R-:W0:Y:S01]  /*1270*/  LDC.64 R4, c[0x0][0x5c8] ;  /* 0x00017200ff047b82 */ /* 0x003e220000000a00 */
[----:B------:R-:W-:Y:S01]  /*1280*/  USHF.R.S32.HI UR5, URZ, 0x1f, UR4 ;  /* 0x0000001f3f057899 */ /* 0x000fe20008011404 */
[----:B------:R-:W-:Y:S01]  /*1290*/  LOP3.LUT R0, R0, 0x30, RZ, 0xc0, !PT ;  /* 0x0000003000007812 */ /* 0x000fe200078ec0ff */
[----:B------:R-:W-:Y:S01]  /*12a0*/  IMAD.MOV.U32 R8, RZ, RZ, 0x1 ;  /* 0x00000001ff087424 */ /* 0x000fe200078e00ff */
[--C-:B------:R-:W-:Y:S01]  /*12b0*/  LOP3.LUT R56, R56, 0x40, R3.reuse, 0xe2, !PT ;  /* 0x0000004038387812 */ /* 0x100fe200078ee203 */
[----:B------:R-:W-:Y:S01]  /*12c0*/  ULEA.HI UR5, UR5, UR4, URZ, 0x7 ;  /* 0x0000000405057291 */ /* 0x000fe2000f8f383f */
[-C--:B------:R-:W-:Y:S01]  /*12d0*/  IADD3 R3, RZ, -R0.reuse, -R3 ;  /* 0x80000000ff037210 */ /* 0x080fe20007ffe803 */
[----:B------:R-:W-:Y:S01]  /*12e0*/  IMAD.U32 R7, RZ, RZ, UR6 ;  /* 0x00000006ff077e24 */ /* 0x000fe2000f8e00ff */
[----:B------:R-:W1:Y:S01]  /*12f0*/  LDC R65, c[0x0][0x600] ;  /* 0x00018000ff417b82 */ /* 0x000e620000000800 */
[----:B------:R-:W-:Y:S01]  /*1300*/  LOP3.LUT R56, R56, R0, RZ, 0xfc, !PT ;  /* 0x0000000038387212 */ /* 0x000fe200078efcff */
[----:B------:R-:W-:Y:S01]  /*1310*/  IMAD.MOV.U32 R0, RZ, RZ, -0x1 ;  /* 0xffffffffff007424 */ /* 0x000fe200078e00ff */
[----:B------:R-:W-:Y:S01]  /*1320*/  USHF.R.S32.HI UR43, URZ, 0x7, UR5 ;  /* 0x000000073f2b7899 */ /* 0x000fe20008011405 */
[C---:B------:R-:W-:Y:S01]  /*1330*/  LOP3.LUT R62, R63.reuse, 0x3, RZ, 0xc0, !PT ;  /* 0x000000033f3e7812 */ /* 0x040fe200078ec0ff */
[----:B------:R-:W-:Y:S01]  /*1340*/  IMAD R3, R6, -0x40, R3 ;  /* 0xffffffc006037824 */ /* 0x000fe200078e0203 */
[C---:B------:R-:W-:Y:S01]  /*1350*/  LOP3.LUT R64, R63.reuse, 0x80, RZ, 0xc0, !PT ;  /* 0x000000803f407812 */ /* 0x040fe200078ec0ff */
[----:B------:R-:W-:Y:S01]  /*1360*/  UISETP.LT.AND UP0, UPT, UR43, 0x1, UPT ;  /* 0x000000012b00788c */ /* 0x000fe2000bf01270 */
[-C--:B---3--:R-:W-:Y:S01]  /*1370*/  SHF.L.U32 R0, R0, R61.reuse, RZ ;  /* 0x0000003d00007219 */ /* 0x088fe200000006ff */
[----:B------:R-:W-:Y:S01]  /*1380*/  ULDC UR4, c[0x0][0x284] ;  /* 0x0000a10000047ab9 */ /* 0x000fe20000000800 */
[----:B------:R-:W-:Y:S01]  /*1390*/  IMAD R62, R62, -0x2, R7 ;  /* 0xfffffffe3e3e7824 */ /* 0x000fe200078e0207 */
[----:B------:R-:W-:Y:S01]  /*13a0*/  USEL UR44, UR43, 0x1, UP0 ;  /* 0x000000012b2c7887 */ /* 0x000fe20008000000 */
[----:B------:R-:W-:Y:S01]  /*13b0*/  SHF.L.U32 R61, R8, R61, RZ ;  /* 0x0000003d083d7219 */ /* 0x000fe200000006ff */
[----:B------:R-:W-:Y:S01]  /*13c0*/  IMAD.SHL.U32 R63, R63, 0x2, RZ ;  /* 0x000000023f3f7824 */ /* 0x000fe200078e00ff */
[----:B------:R-:W-:Y:S01]  /*13d0*/  LOP3.LUT R68, R18, 0x1, RZ, 0xfc, !PT ;  /* 0x0000000112447812 */ /* 0x000fe200078efcff */
[----:B------:R-:W-:Y:S01]  /*13e0*/  VIADD R67, R3, UR4 ;  /* 0x0000000403437c36 */ /* 0x000fe20008000000 */
[C---:B0-----:R-:W-:Y:S01]  /*13f0*/  SHF.L.U64.HI R60, R4.reuse, 0x3, R5 ;  /* 0x00000003043c7819 */ /* 0x041fe20000010205 */
[----:B--2---:R-:W-:Y:S01]  /*1400*/  IMAD.SHL.U32 R59, R4, 0x8, RZ ;  /* 0x00000008043b7824 */ /* 0x004fe200078e00ff */
[----:B------:R-:W-:Y:S01]  /*1410*/  SHF.R.U32.HI R64, RZ, 0x7, R64 ;  /* 0x00000007ff407819 */ /* 0x000fe20000011640 */
[----:B------:R-:W-:Y:S01]  /*1420*/  IMAD.MOV.U32 R57, RZ, RZ, RZ ;  /* 0x000000ffff397224 */ /* 0x000fe200078e00ff */
[----:B------:R-:W-:Y:S01]  /*1430*/  LOP3.LUT R66, RZ, R0, RZ, 0x33, !PT ;  /* 0x00000000ff427212 */ /* 0x000fe200078e33ff */
[----:B------:R-:W-:Y:S01]  /*1440*/  UIADD3 UR44, UR43, -UR44, URZ ;  /* 0x8000002c2b2c7290 */ /* 0x000fe2000fffe03f */
[----:B------:R-:W-:Y:S01]  /*1450*/  UMOV UR40, URZ ;  /* 0x0000003f00287c82 */ /* 0x000fe20008000000 */
[----:B-1----:R-:W-:Y:S01]  /*1460*/  VIADD R65, R65, 0xffffffff ;  /* 0xffffffff41417836 */ /* 0x002fe20000000000 */
[----:B------:R-:W-:-:S09]  /*1470*/  UMOV UR42, URZ ;  /* 0x0000003f002a7c82 */ /* 0x000fd20008000000 */
.L_x_98:
[----:B0-----:R-:W0:Y:S01]  /*1480*/  SHFL.IDX PT, R0, R64, RZ, 0x1f ;  /* 0x00001fff40007589 */ /* 0x001e2200000e0000 */
[----:B-1----:R-:W1:Y:S01]  /*1490*/  S2UR UR7, SR_CgaCtaId ;  /* 0x00000000000779c3 */ /* 0x002e620000008800 */
[----:B------:R-:W-:Y:S01]  /*14a0*/  UMOV UR6, 0x400 ;  /* 0x0000040000067882 */ /* 0x000fe20000000000 */
[----:B0-----:R-:W-:Y:S01]  /*14b0*/  R2UR UR4, R0 ;  /* 0x00000000000472ca */ /* 0x001fe200000e0000 */
[----:B-1----:R-:W-:-:S12]  /*14c0*/  ULEA UR6, UR7, UR6, 0x18 ;  /* 0x0000000607067291 */ /* 0x002fd8000f8ec03f */
[----:B------:R-:W-:-:S04]  /*14d0*/  ULEA.HI UR5, UR4, UR4, URZ, 0x1 ;  /* 0x0000000404057291 */ /* 0x000fc8000f8f083f */
[----:B------:R-:W-:-:S04]  /*14e0*/  ULOP3.LUT UR5, UR5, 0x7fffe, URZ, 0xc0, !UPT ;  /* 0x0007fffe05057892 */ /* 0x000fc8000f8ec03f */
[----:B------:R-:W-:-:S03]  /*14f0*/  UIADD3 UR5, UR4, -UR5, URZ ;  /* 0x8000000504057290 */ /* 0x000fc6000fffe03f */
[----:B------:R-:W-:Y:S01]  /*1500*/  ULDC UR4, c[0x0][0x28c] ;  /* 0x0000a30000047ab9 */ /* 0x000fe20000000800 */
[----:B------:R-:W-:Y:S01]  /*1510*/  ULEA UR5, UR5, UR6, 0xd ;  /* 0x0000000605057291 */ /* 0x000fe2000f8e683f */
[----:B------:R-:W-:-:S03]  /*1520*/  ISETP.LT.AND P0, PT, RZ, UR4, PT ;  /* 0x00000004ff007c0c */ /* 0x000fc6000bf01270 */
[----:B------:R-:W-:-:S04]  /*1530*/  UIADD3 UR5, UR5, 0x100, URZ ;  /* 0x0000010005057890 */ /* 0x000fc8000fffe03f */
[----:B------:R-:W-:-:S04]  /*1540*/  USHF.R.U32.HI UR5, URZ, 0x4, UR5 ;  /* 0x000000043f057899 */ /* 0x000fc80008011605 */
[----:B------:R-:W-:-:S04]  /*1550*/  ULOP3.LUT UR5, UR5, 0x3fff, URZ, 0xc0, !UPT ;  /* 0x00003fff05057892 */ /* 0x000fc8000f8ec03f */
[----:B------:R-:W-:Y:S01]  /*1560*/  ULOP3.LUT UR45, UR5, 0x10000, URZ, 0xfc, !UPT ;  /* 0x00010000052d7892 */ /* 0x000fe2000f8efc3f */
[----:B--2345:R-:W-:Y:S11]  /*1570*/  @P0 BRA `(.L_x_17) ;  /* 0x0000000000400947 */ /* 0x03cff60003800000 */
[----:B------:R-:W-:Y:S01]  /*1580*/  MOV R0, 0x0 ;  /* 0x0000000000007802 */ /* 0x000fe20000000f00 */
[----:B------:R-:W-:Y:S01]  /*1590*/  ULDC.64 UR4, c[0x4][0x68] ;  /* 0x01001a0000047ab9 */ /* 0x000fe20000000a00 */
[----:B------:R-:W-:Y:S01]  /*15a0*/  ULDC.64 UR6, c[0x4][0x8] ;  /* 0x0100020000067ab9 */ /* 0x000fe20000000a00 */
[----:B------:R-:W-:Y:S01]  /*15b0*/  IMAD.U32 R4, RZ, RZ, UR4 ;  /* 0x00000004ff047e24 */ /* 0x000fe2000f8e00ff */
[----:B------:R0:W1:Y:S01]  /*15c0*/  LDC.64 R14, c[0x4][R0] ;  /* 0x01000000000e7b82 */ /* 0x0000620000000a00 */
[----:B------:R-:W-:Y:S01]  /*15d0*/  IMAD.U32 R5, RZ, RZ, UR5 ;  /* 0x00000005ff057e24 */ /* 0x000fe2000f8e00ff */
[----:B------:R-:W-:Y:S01]  /*15e0*/  ULDC.64 UR4, c[0x4][0x70] ;  /* 0x01001c0000047ab9 */ /* 0x000fe20000000a00 */
[----:B------:R-:W-:Y:S02]  /*15f0*/  IMAD.U32 R10, RZ, RZ, UR6 ;  /* 0x00000006ff0a7e24 */ /* 0x000fe4000f8e00ff */
[----:B------:R-:W-:Y:S02]  /*1600*/  IMAD.U32 R6, RZ, RZ, UR4 ;  /* 0x00000004ff067e24 */ /* 0x000fe4000f8e00ff */
[----:B------:R-:W-:-:S02]  /*1610*/  IMAD.U32 R7, RZ, RZ, UR5 ;  /* 0x00000005ff077e24 */ /* 0x000fc4000f8e00ff */
[----:B------:R-:W-:Y:S02]  /*1620*/  IMAD.U32 R11, RZ, RZ, UR7 ;  /* 0x00000007ff0b7e24 */ /* 0x000fe4000f8e00ff */
[----:B------:R-:W-:Y:S02]  /*1630*/  IMAD.MOV.U32 R8, RZ, RZ, 0x1e1 ;  /* 0x000001e1ff087424 */ /* 0x000fe400078e00ff */
[----:B------:R-:W-:Y:S02]  /*1640*/  IMAD.MOV.U32 R12, RZ, RZ, 0x1 ;  /* 0x00000001ff0c7424 */ /* 0x000fe400078e00ff */
[----:B0-----:R-:W-:-:S07]  /*1650*/  IMAD.MOV.U32 R13, RZ, RZ, RZ ;  /* 0x000000ffff0d7224 */ /* 0x001fce00078e00ff */
[----:B------:R-:W-:-:S07]  /*1660*/  LEPC R20, `(.L_x_17) ;  /* 0x000000001014794e */ /* 0x000fce0000000000 */
[----:B-1---5:R-:W-:Y:S05]  /*1670*/  CALL.ABS.NOINC R14 ;  /* 0x000000000e007343 */ /* 0x022fea0003c00000 */
.L_x_17:
[----:B------:R-:W-:-:S13]  /*1680*/  ISETP.NE.AND P0, PT, R68, 0x3, PT ;  /* 0x000000034400780c */ /* 0x000fda0003f05270 */
[----:B------:R-:W-:Y:S05]  /*1690*/  @!P0 BRA `(.L_x_18) ;  /* 0x0000000000048947 */ /* 0x000fea0003800000 */
[----:B------:R-:W-:Y:S01]  /*16a0*/  BPT.TRAP 0x1 ;  /* 0x000000040000795c */ /* 0x000fe20000300000 */
.L_x_18:
[----:B------:R-:W0:Y:S01]  /*16b0*/  S2UR UR5, SR_CgaCtaId ;  /* 0x00000000000579c3 */ /* 0x000e220000008800 */
[----:B------:R-:W-:Y:S01]  /*16c0*/  UMOV UR4, 0x400 ;  /* 0x0000040000047882 */ /* 0x000fe20000000000 */
[----:B------:R-:W-:Y:S02]  /*16d0*/  IMAD.U32 R0, RZ, RZ, UR40 ;  /* 0x00000028ff007e24 */ /* 0x000fe4000f8e00ff */
[----:B------:R-:W-:-:S03]  /*16e0*/  IMAD.U32 R3, RZ, RZ, UR42 ;  /* 0x0000002aff037e24 */ /* 0x000fc6000f8e00ff */
[----:B------:R-:W-:Y:S01]  /*16f0*/  SHF.L.U32 R0, R0, 0x1f, RZ ;  /* 0x0000001f00007819 */ /* 0x000fe200000006ff */
[----:B0-----:R-:W-:-:S06]  /*1700*/  ULEA UR4, UR5, UR4, 0x18 ;  /* 0x0000000405047291 */ /* 0x001fcc000f8ec03f */
[----:B------:R-:W-:-:S04]  /*1710*/  IMAD.U32 R6, RZ, RZ, UR4 ;  /* 0x00000004ff067e24 */ /* 0x000fc8000f8e00ff */
[----:B------:R-:W-:-:S04]  /*1720*/  IMAD R3, R3, 0x8, R6 ;  /* 0x0000000803037824 */ /* 0x000fc800078e0206 */
[----:B------:R0:W1:Y:S01]  /*1730*/  SYNCS.PHASECHK.TRANS64.TRYWAIT P1, [R3+URZ], R0 ;  /* 0x00000000030075a7 */ /* 0x000062000802017f */
[----:B------:R-:W-:Y:S05]  /*1740*/  @!P0 BRA `(.L_x_19) ;  /* 0x0000000000048947 */ /* 0x000fea0003800000 */
[----:B------:R-:W-:Y:S01]  /*1750*/  BPT.TRAP 0x1 ;  /* 0x000000040000795c */ /* 0x000fe20000300000 */
.L_x_19:
[----:B------:R-:W-:-:S05]  /*1760*/  IMAD.U32 R4, RZ, RZ, UR44 ;  /* 0x0000002cff047e24 */ /* 0x000fca000f8e00ff */
[----:B------:R-:W-:Y:S01]  /*1770*/  ISETP.GE.AND P2, PT, R4, 0x1, PT ;  /* 0x000000010400780c */ /* 0x000fe20003f46270 */
[----:B-1----:R-:W-:-:S12]  /*1780*/  @P1 BRA `(.L_x_20) ;  /* 0x0000000000081947 */ /* 0x002fd80003800000 */
[----:B------:R-:W1:Y:S02]  /*1790*/  SYNCS.PHASECHK.TRANS64.TRYWAIT P1, [R3+URZ], R0 ;  /* 0x00000000030075a7 */ /* 0x000e64000802017f */
[----:B-1----:R-:W-:Y:S05]  /*17a0*/  @!P1 BRA `(.L_x_21) ;  /* 0x0000004c00009947 */ /* 0x002fea0003800000 */
.L_x_20:
[----:B------:R-:W-:Y:S05]  /*17b0*/  WARPSYNC.ALL ;  /* 0x0000000000007948 */ /* 0x000fea0003800000 */
[----:B------:R-:W-:Y:S01]  /*17c0*/  R2UR UR4, R6 ;  /* 0x00000000060472ca */ /* 0x000fe200000e0000 */
[----:B------:R-:W-:Y:S01]  /*17d0*/  ULEA UR5, UR42, UR45, 0xb ;  /* 0x0000002d2a057291 */ /* 0x000fe2000f8e583f */
[----:B------:R-:W-:Y:S01]  /*17e0*/  WARPGROUP.ARRIVE ;  /* 0x00000000000079c5 */ /* 0x000fe20000000000 */
[----:B------:R-:W-:Y:S01]  /*17f0*/  UMOV UR9, 0x40000040 ;  /* 0x4000004000097882 */ /* 0x000fe20000000000 */
[----:B------:R-:W-:-:S04]  /*1800*/  UMOV UR11, 0x40000040 ;  /* 0x40000040000b7882 */ /* 0x000fc80000000000 */
[----:B------:R-:W-:-:S05]  /*1810*/  UMOV UR8, UR5 ;  /* 0x0000000500087c82 */ /* 0x000fca0008000000 */
[----:B------:R-:W-:-:S04]  /*1820*/  UIADD3 UR4, UR4, 0x20100, URZ ;  /* 0x0002010004047890 */ /* 0x000fc8000fffe03f */
[----:B------:R-:W-:-:S04]  /*1830*/  USHF.R.U32.HI UR4, URZ, 0x4, UR4 ;  /* 0x000000043f047899 */ /* 0x000fc80008011604 */
[----:B------:R-:W-:-:S04]  /*1840*/  ULOP3.LUT UR4, UR4, 0x3fff, URZ, 0xc0, !UPT ;  /* 0x00003fff04047892 */ /* 0x000fc8000f8ec03f */
[----:B------:R-:W-:-:S04]  /*1850*/  ULOP3.LUT UR4, UR4, 0x10000, URZ, 0xfc, !UPT ;  /* 0x0001000004047892 */ /* 0x000fc8000f8efc3f */
[----:B------:R-:W-:-:S07]  /*1860*/  ULEA UR6, UR42, UR4, 0xa ;  /* 0x000000042a067291 */ /* 0x000fce000f8e503f */
[----:B------:R-:W-:Y:S02]  /*1870*/  UMOV UR10, UR6 ;  /* 0x00000006000a7c82 */ /* 0x000fe40008000000 */
[----:B------:R-:W-:Y:S01]  /*1880*/  HGMMA.64x64x16.F32.BF16 R24, gdesc[UR8], RZ, !UPT, gsb0 ;  /* 0x00e00000081879f0 */ /* 0x000fe2000c0018ff */
[----:B------:R-:W-:Y:S02]  /*1890*/  UIADD3 UR8, UR5, 0x2, URZ ;  /* 0x0000000205087890 */ /* 0x000fe4000fffe03f */
[----:B------:R-:W-:Y:S01]  /*18a0*/  UIADD3 UR10, UR6, 0x2, URZ ;  /* 0x00000002060a7890 */ /* 0x000fe2000fffe03f */
[----:B------:R-:W-:Y:S01]  /*18b0*/  UMOV UR9, 0x40000040 ;  /* 0x4000004000097882 */ /* 0x000fe20000000000 */
[----:B------:R-:W-:Y:S01]  /*18c0*/  UMOV UR11, 0x40000040 ;  /* 0x40000040000b7882 */ /* 0x000fe20000000000 */
[----:B------:R-:W-:Y:S02]  /*18d0*/  WARPGROUP.DEPBAR.LE gsb0, 0x0 ;  /* 0x00008000000079c5 */ /* 0x000fe40000010000 */
[----:B------:R-:W-:-:S06]  /*18e0*/  WARPGROUP.ARRIVE ;  /* 0x00000000000079c5 */ /* 0x000fcc0000000000 */
[----:B------:R-:W-:Y:S01]  /*18f0*/  HGMMA.64x64x16.F32.BF16 R24, gdesc[UR8], R24, gsb0 ;  /* 0x00e00000081879f0 */ /* 0x000fe20008001818 */
        /* <DEDUP_REMOVED lines=41> */
[----:B------:R-:W-:Y:S03]  /*1b90*/  HGMMA.64x64x16.F32.BF16 R24, gdesc[UR8], R24, gsb0 ;  /* 0x00e00000081879f0 */ /* 0x000fe60008001818 */
[----:B------:R-:W-:Y:S02]  /*1ba0*/  WARPGROUP.DEPBAR.LE gsb0, 0x0 ;  /* 0x00008000000079c5 */ /* 0x000fe40000010000 */
[----:B------:R-:W-:Y:S05]  /*1bb0*/  @!P2 BRA `(.L_x_22) ;  /* 0x000000040098a947 */ /* 0x000fea0003800000 */
[----:B------:R-:W-:Y:S01]  /*1bc0*/  UIADD3 UR5, UR42, 0x1, URZ ;  /* 0x000000012a057890 */ /* 0x000fe2000fffe03f */
[----:B01----:R-:W-:Y:S02]  /*1bd0*/  IMAD.U32 R0, RZ, RZ, UR44 ;  /* 0x0000002cff007e24 */ /* 0x003fe4000f8e00ff */
[----:B------:R-:W-:Y:S01]  /*1be0*/  IMAD.U32 R3, RZ, RZ, UR42 ;  /* 0x0000002aff037e24 */ /* 0x000fe2000f8e00ff */
[----:B------:R-:W-:-:S04]  /*1bf0*/  UISETP.NE.AND UP0, UPT, UR5, 0x4, UPT ;  /* 0x000000040500788c */ /* 0x000fc8000bf05270 */
[----:B------:R-:W-:Y:S02]  /*1c00*/  USEL UR6, URZ, 0x1, UP0 ;  /* 0x000000013f067887 */ /* 0x000fe40008000000 */
[----:B------:R-:W-:Y:S02]  /*1c10*/  USEL UR5, UR5, URZ, UP0 ;  /* 0x0000003f05057287 */ /* 0x000fe40008000000 */
[----:B------:R-:W-:-:S06]  /*1c20*/  ULOP3.LUT UR6, UR40, UR6, URZ, 0x3c, !UPT ;  /* 0x0000000628067292 */ /* 0x000fcc000f8e3c3f */
[----:B------:R-:W-:-:S07]  /*1c30*/  IMAD.U32 R7, RZ, RZ, UR6 ;  /* 0x00000006ff077e24 */ /* 0x000fce000f8e00ff */
.L_x_29:
[----:B------:R-:W-:Y:S05]  /*1c40*/  @!P0 BRA `(.L_x_23) ;  /* 0x0000000000048947 */ /* 0x000fea0003800000 */
[----:B------:R-:W-:Y:S01]  /*1c50*/  BPT.TRAP 0x1 ;  /* 0x000000040000795c */ /* 0x000fe20000300000 */
.L_x_23:
[----:B------:R-:W0:Y:S01]  /*1c60*/  S2UR UR7, SR_CgaCtaId ;  /* 0x00000000000779c3 */ /* 0x000e220000008800 */
[----:B------:R-:W-:Y:S01]  /*1c70*/  UMOV UR6, 0x400 ;  /* 0x0000040000067882 */ /* 0x000fe20000000000 */
[----:B------:R-:W-:Y:S01]  /*1c80*/  IMAD.U32 R5, RZ, RZ, UR5 ;  /* 0x00000005ff057e24 */ /* 0x000fe2000f8e00ff */
[----:B------:R-:W-:Y:S01]  /*1c90*/  SHF.L.U32 R4, R7, 0x1f, RZ ;  /* 0x0000001f07047819 */ /* 0x000fe200000006ff */
[----:B0-----:R-:W-:-:S06]  /*1ca0*/  ULEA UR6, UR7, UR6, 0x18 ;  /* 0x0000000607067291 */ /* 0x001fcc000f8ec03f */
[----:B------:R-:W-:-:S04]  /*1cb0*/  IMAD.U32 R6, RZ, RZ, UR6 ;  /* 0x00000006ff067e24 */ /* 0x000fc8000f8e00ff */
[----:B------:R-:W-:-:S04]  /*1cc0*/  IMAD R5, R5, 0x8, R6 ;  /* 0x0000000805057824 */ /* 0x000fc800078e0206 */
[----:B------:R0:W1:Y:S01]  /*1cd0*/  SYNCS.PHASECHK.TRANS64.TRYWAIT P1, [R5+URZ], R4 ;  /* 0x00000004050075a7 */ /* 0x000062000802017f */
[----:B------:R-:W-:Y:S05]  /*1ce0*/  @!P0 BRA `(.L_x_24) ;  /* 0x0000000000048947 */ /* 0x000fea0003800000 */
[----:B------:R-:W-:Y:S01]  /*1cf0*/  BPT.TRAP 0x1 ;  /* 0x000000040000795c */ /* 0x000fe20000300000 */
.L_x_24:
[----:B-1----:R-:W-:Y:S05]  /*1d00*/  @P1 BRA `(.L_x_25) ;  /* 0x0000000000081947 */ /* 0x002fea0003800000 */
[----:B------:R-:W1:Y:S02]  /*1d10*/  SYNCS.PHASECHK.TRANS64.TRYWAIT P1, [R5+URZ], R4 ;  /* 0x00000004050075a7 */ /* 0x000e64000802017f */
[----:B-1----:R-:W-:Y:S05]  /*1d20*/  @!P1 BRA `(.L_x_26) ;  /* 0x0000004400b49947 */ /* 0x002fea0003800000 */
.L_x_25:
[----:B------:R-:W-:Y:S01]  /*1d30*/  ULEA UR6, UR5, UR45, 0xb ;  /* 0x0000002d05067291 */ /* 0x000fe2000f8e583f */
[----:B------:R-:W-:Y:S01]  /*1d40*/  WARPGROUP.ARRIVE ;  /* 0x00000000000079c5 */ /* 0x000fe20000000000 */
[----:B------:R-:W-:Y:S01]  /*1d50*/  ULEA UR7, UR5, UR4, 0xa ;  /* 0x0000000405077291 */ /* 0x000fe2000f8e503f */
[----:B------:R-:W-:Y:S01]  /*1d60*/  UMOV UR9, 0x40000040 ;  /* 0x4000004000097882 */ /* 0x000fe20000000000 */
[----:B------:R-:W-:-:S03]  /*1d70*/  UMOV UR11, 0x40000040 ;  /* 0x40000040000b7882 */ /* 0x000fc60000000000 */
[----:B------:R-:W-:Y:S02]  /*1d80*/  UMOV UR8, UR6 ;  /* 0x0000000600087c82 */ /* 0x000fe40008000000 */
[----:B------:R-:W-:Y:S02]  /*1d90*/  UMOV UR10, UR7 ;  /* 0x00000007000a7c82 */ /* 0x000fe40008000000 */
[----:B------:R-:W-:Y:S01]  /*1da0*/  HGMMA.64x64x16.F32.BF16 R24, gdesc[UR8], R24, gsb0 ;  /* 0x00e00000081879f0 */ /* 0x000fe20008001818 */
[----:B------:R-:W-:Y:S02]  /*1db0*/  UIADD3 UR8, UR6, 0x2, URZ ;  /* 0x0000000206087890 */ /* 0x000fe4000fffe03f */
[----:B------:R-:W-:Y:S01]  /*1dc0*/  UIADD3 UR10, UR7, 0x2, URZ ;  /* 0x00000002070a7890 */ /* 0x000fe2000fffe03f */
[----:B------:R-:W-:Y:S01]  /*1dd0*/  UMOV UR9, 0x40000040 ;  /* 0x4000004000097882 */ /* 0x000fe20000000000 */
[----:B------:R-:W-:Y:S01]  /*1de0*/  UMOV UR11, 0x40000040 ;  /* 0x40000040000b7882 */ /* 0x000fe20000000000 */
[----:B------:R-:W-:-:S02]  /*1df0*/  WARPGROUP.DEPBAR.LE gsb0, 0x0 ;  /* 0x00008000000079c5 */ /* 0x000fc40000010000 */
        /* <DEDUP_REMOVED lines=46> */
[----:B------:R-:W-:Y:S01]  /*20e0*/  BPT.TRAP 0x1 ;  /* 0x000000040000795c */ /* 0x000fe20000300000 */
.L_x_27:
[----:B------:R-:W-:-:S13]  /*20f0*/  ISETP.NE.AND P1, PT, R22, RZ, PT ;  /* 0x000000ff1600720c */ /* 0x000fda0003f25270 */
[----:B01----:R-:W-:-:S04]  /*2100*/  @P1 IMAD R4, R3, 0x8, R6 ;  /* 0x0000000803041824 */ /* 0x003fc800078e0206 */
[----:B------:R-:W-:-:S05]  /*2110*/  @P1 VIADD R4, R4, 0x20 ;  /* 0x0000002004041836 */ /* 0x000fca0000000000 */
[----:B------:R-:W-:-:S04]  /*2120*/  @P1 PRMT R4, R19, 0x654, R4 ;  /* 0x0000065413041816 */ /* 0x000fc80000000004 */
[----:B------:R0:W-:Y:S01]  /*2130*/  @P1 SYNCS.ARRIVE.TRANS64.RED.A1T0 RZ, [R4+URZ], RZ ;  /* 0x000000ff04ff19a7 */ /* 0x0001e2000810043f */
[----:B------:R-:W-:-:S13]  /*2140*/  ISETP.GT.U32.AND P1, PT, R18, 0x1, PT ;  /* 0x000000011200780c */ /* 0x000fda0003f24070 */
[----:B0-----:R-:W-:Y:S05]  /*2150*/  @P1 BRA `(.L_x_28) ;  /* 0x0000000000041947 */ /* 0x001fea0003800000 */
[----:B------:R-:W-:Y:S01]  /*2160*/  BPT.TRAP 0x1 ;  /* 0x000000040000795c */ /* 0x000fe20000300000 */
.L_x_28:
[----:B------:R-:W-:Y:S01]  /*2170*/  UIADD3 UR5, UR5, 0x1, URZ ;  /* 0x0000000105057890 */ /* 0x000fe2000fffe03f */
[C---:B------:R-:W-:Y:S01]  /*2180*/  ISETP.GT.AND P2, PT, R0.reuse, 0x1, PT ;  /* 0x000000010000780c */ /* 0x040fe20003f44270 */
[----:B------:R-:W-:Y:S02]  /*2190*/  VIADD R3, R3, 0x1 ;  /* 0x0000000103037836 */ /* 0x000fe40000000000 */
[----:B------:R-:W-:Y:S01]  /*21a0*/  UISETP.NE.AND UP0, UPT, UR5, 0x4, UPT ;  /* 0x000000040500788c */ /* 0x000fe2000bf05270 */
[----:B------:R-:W-:Y:S02]  /*21b0*/  VIADD R0, R0, 0xffffffff ;  /* 0xffffffff00007836 */ /* 0x000fe40000000000 */
[C---:B------:R-:W-:Y:S01]  /*21c0*/  ISETP.NE.AND P1, PT, R3.reuse, 0x4, PT ;  /* 0x000000040300780c */ /* 0x040fe20003f25270 */
[----:B------:R-:W-:Y:S02]  /*21d0*/  USEL UR6, URZ, 0x1, UP0 ;  /* 0x000000013f067887 */ /* 0x000fe40008000000 */
[----:B------:R-:W-:Y:S01]  /*21e0*/  USEL UR5, UR5, URZ, UP0 ;  /* 0x0000003f05057287 */ /* 0x000fe20008000000 */
[----:B------:R-:W-:-:S03]  /*21f0*/  SEL R3, R3, RZ, P1 ;  /* 0x000000ff03037207 */ /* 0x000fc60000800000 */
[----:B------:R-:W-:Y:S01]  /*2200*/  LOP3.LUT R7, R7, UR6, RZ, 0x3c, !PT ;  /* 0x0000000607077c12 */ /* 0x000fe2000f8e3cff */
[----:B------:R-:W-:Y:S07]  /*2210*/  @P2 BRA `(.L_x_29) ;  /* 0xfffffff800882947 */ /* 0x000fee000383ffff */
.L_x_22:
[----:B01----:R-:W0:Y:S02]  /*2220*/  LDC R0, c[0x0][0x28c] ;  /* 0x0000a300ff007b82 */ /* 0x003e240000000800 */
[----:B0-----:R-:W-:-:S13]  /*2230*/  ISETP.GE.AND P1, PT, R0, 0x1, PT ;  /* 0x000000010000780c */ /* 0x001fda0003f26270 */
[----:B------:R-:W-:Y:S05]  /*2240*/  @!P1 BRA `(.L_x_30) ;  /* 0x0000000000389947 */ /* 0x000fea0003800000 */
[----:B------:R-:W-:Y:S05]  /*2250*/  @!P0 BRA `(.L_x_31) ;  /* 0x0000000000048947 */ /* 0x000fea0003800000 */
[----:B------:R-:W-:Y:S01]  /*2260*/  BPT.TRAP 0x1 ;  /* 0x000000040000795c */ /* 0x000fe20000300000 */
.L_x_31:
[----:B------:R-:W-:-:S13]  /*2270*/  ISETP.NE.AND P0, PT, R22, RZ, PT ;  /* 0x000000ff1600720c */ /* 0x000fda0003f05270 */
[----:B------:R-:W-:-:S05]  /*2280*/  VOTEU.ANY UP0, P0 ;  /* 0x00000000003f7886 */ /* 0x000fca0000000100 */
[----:B------:R-:W-:-:S06]  /*2290*/  @UP0 UIADD3 UR4, UR44, UR42, URZ ;  /* 0x0000002a2c040290 */ /* 0x000fcc000fffe03f */
[----:B------:R-:W-:-:S04]  /*22a0*/  IMAD.U32 R0, RZ, RZ, UR4 ;  /* 0x00000004ff007e24 */ /* 0x000fc8000f8e00ff */
[----:B------:R-:W-:-:S05]  /*22b0*/  @P0 IMAD.SHL.U32 R0, R0, 0x8, RZ ;  /* 0x0000000800000824 */ /* 0x000fca00078e00ff */
[----:B------:R-:W-:-:S04]  /*22c0*/  @P0 LOP3.LUT R0, R0, 0x18, RZ, 0xc0, !PT ;  /* 0x0000001800000812 */ /* 0x000fc800078ec0ff */
[----:B------:R-:W-:-:S04]  /*22d0*/  @P0 IADD3 R0, R6, 0x20, R0 ;  /* 0x0000002006000810 */ /* 0x000fc80007ffe000 */
[----:B------:R-:W-:-:S04]  /*22e0*/  @P0 PRMT R0, R19, 0x654, R0 ;  /* 0x0000065413000816 */ /* 0x000fc80000000000 */
[----:B------:R0:W-:Y:S01]  /*22f0*/  @P0 SYNCS.ARRIVE.TRANS64.RED.A1T0 RZ, [R0+URZ], RZ ;  /* 0x000000ff00ff09a7 */ /* 0x0001e2000810043f */
[----:B------:R-:W-:-:S13]  /*2300*/  ISETP.GT.U32.AND P0, PT, R18, 0x1, PT ;  /* 0x000000011200780c */ /* 0x000fda0003f04070 */
[----:B0-----:R-:W-:Y:S05]  /*2310*/  @P0 BRA `(.L_x_30) ;  /* 0x0000000000040947 */ /* 0x001fea0003800000 */
[----:B------:R-:W-:Y:S01]  /*2320*/  BPT.TRAP 0x1 ;  /* 0x000000040000795c */ /* 0x000fe20000300000 */
.L_x_30:
[----:B------:R-:W-:Y:S01]  /*2330*/  IMAD.SHL.U32 R3, R70, 0x40, RZ ;  /* 0x0000004046037824 */ /* 0x000fe200078e00ff */
[----:B------:R-:W-:Y:S01]  /*2340*/  ULDC UR6, c[0x0][0x288] ;  /* 0x0000a20000067ab9 */ /* 0x000fe20000000800 */
[----:B------:R-:W-:Y:S01]  /*2350*/  SHF.R.S32.HI R13, RZ, 0x1f, R69 ;  /* 0x0000001fff0d7819 */ /* 0x000fe20000011445 */
[----:B------:R-:W-:Y:S01]  /*2360*/  IMAD.SHL.U32 R6, R71, 0x80, RZ ;  /* 0x0000008047067824 */ /* 0x000fe200078e00ff */
[----:B------:R-:W-:Y:S01]  /*2370*/  ULDC.64 UR4, c[0x0][0x5d0] ;  /* 0x0001740000047ab9 */ /* 0x000fe20000000a00 */
[----:B------:R-:W-:Y:S01]  /*2380*/  LOP3.LUT R10, R3, 0x6, R63, 0xf8, !PT ;  /* 0x00000006030a7812 */ /* 0x000fe200078ef83f */
[----:B------:R-:W-:Y:S01]  /*2390*/  IMAD.WIDE R70, R71, 0x80, R56 ;  /* 0x0000008047467825 */ /* 0x000fe200078e0238 */
[----:B------:R-:W-:Y:S01]  /*23a0*/  ISETP.GE.AND P0, PT, R3, UR6, PT ;  /* 0x0000000603007c0c */ /* 0x000fe2000bf06270 */
[----:B------:R-:W-:Y:S01]  /*23b0*/  ULDC UR6, c[0x0][0x284] ;  /* 0x0000a10000067ab9 */ /* 0x000fe20000000800 */
[----:B------:R-:W-:Y:S01]  /*23c0*/  SHF.R.S32.HI R11, RZ, 0x1f, R10 ;  /* 0x0000001fff0b7819 */ /* 0x000fe2000001140a */
[----:B------:R-:W-:Y:S01]  /*23d0*/  IMAD R0, R13, UR4, RZ ;  /* 0x000000040d007c24 */ /* 0x000fe2000f8e02ff */
[----:B------:R-:W-:-:S03]  /*23e0*/  ISETP.GE.OR P0, PT, R6, UR6, P0 ;  /* 0x0000000606007c0c */ /* 0x000fc60008706670 */
[C---:B------:R-:W-:Y:S02]  /*23f0*/  IMAD R7, R69.reuse, UR5, R0 ;  /* 0x0000000545077c24 */ /* 0x040fe4000f8e0200 */
[----:B------:R-:W-:Y:S01]  /*2400*/  IMAD.WIDE.U32 R4, R69, UR4, R10 ;  /* 0x0000000445047c25 */ /* 0x000fe2000f8e000a */
[----:B------:R-:W-:-:S03]  /*2410*/  ULDC.64 UR4, c[0x0][0x5c8] ;  /* 0x0001720000047ab9 */ /* 0x000fc60000000a00 */
[----:B------:R-:W-:Y:S02]  /*2420*/  IMAD R9, R71, UR4, RZ ;  /* 0x0000000447097c24 */ /* 0x000fe4000f8e02ff */
[----:B------:R-:W-:Y:S02]  /*2430*/  IMAD.IADD R5, R5, 0x1, R7 ;  /* 0x0000000105057824 */ /* 0x000fe400078e0207 */
[C---:B------:R-:W-:Y:S02]  /*2440*/  IMAD R9, R70.reuse, UR5, R9 ;  /* 0x0000000546097c24 */ /* 0x040fe4000f8e0209 */
[----:B------:R-:W-:-:S04]  /*2450*/  IMAD.WIDE.U32 R72, R70, UR4, R4 ;  /* 0x0000000446487c25 */ /* 0x000fc8000f8e0004 */
[----:B------:R-:W-:Y:S01]  /*2460*/  IMAD.MOV.U32 R0, RZ, RZ, -0x1 ;  /* 0xffffffffff007424 */ /* 0x000fe200078e00ff */
[----:B------:R-:W-:Y:S06]  /*2470*/  @P0 BRA `(.L_x_32) ;  /* 0x00000020009c0947 */ /* 0x000fec0003800000 */
[----:B-----5:R-:W-:Y:S01]  /*2480*/  FSETP.NEU.AND P0, PT, R58, RZ, PT ;  /* 0x000000ff3a00720b */ /* 0x020fe20003f0d000 */
[----:B------:R-:W-:Y:S01]  /*2490*/  IMAD.IADD R4, R62, 0x1, -R3 ;  /* 0x000000013e047824 */ /* 0x000fe200078e0a03 */
[----:B------:R-:W-:Y:S01]  /*24a0*/  BSSY B0, `(.L_x_32) ;  /* 0x0000224000007945 */ /* 0x000fe20003800000 */
[----:B------:R-:W-:Y:S02]  /*24b0*/  IMAD.IADD R3, R67, 0x1, -R6 ;  /* 0x0000000143037824 */ /* 0x000fe400078e0a06 */
[----:B------:R-:W-:Y:S01]  /*24c0*/  IMAD.IADD R83, R73, 0x1, R9 ;  /* 0x0000000149537824 */ /* 0x000fe200078e0209 */
[----:B------:R-:W-:-:S04]  /*24d0*/  ISETP.GT.AND P2, PT, R4, RZ, PT ;  /* 0x000000ff0400720c */ /* 0x000fc80003f44270 */
[----:B------:R-:W-:-:S03]  /*24e0*/  ISETP.GT.AND P1, PT, R3, RZ, P2 ;  /* 0x000000ff0300720c */ /* 0x000fc60001724270 */
[----:B------:R-:W-:Y:S10]  /*24f0*/  @!P0 BRA `(.L_x_33) ;  /* 0x0000001400e88947 */ /* 0x000ff40003800000 */
[----:B------:R-:W0:Y:S01]  /*2500*/  LDC.64 R76, c[0x0][0x5b8] ;  /* 0x00016e00ff4c7b82 */ /* 0x000e220000000a00 */
[----:B------:R-:W-:-:S07]  /*2510*/  ULDC.64 UR4, c[0x0][0x5c0] ;  /* 0x0001700000047ab9 */ /* 0x000fce0000000a00 */
[----:B------:R-:W1:Y:S08]  /*2520*/  LDC.64 R78, c[0x0][0x5b0] ;  /* 0x00016c00ff4e7b82 */ /* 0x000e700000000a00 */
[----:B------:R-:W2:Y:S01]  /*2530*/  LDC.64 R80, c[0x0][0x5a8] ;  /* 0x00016a00ff507b82 */ /* 0x000ea20000000a00 */
[-C--:B0-----:R-:W-:Y:S02]  /*2540*/  IMAD R6, R13, R76.reuse, RZ ;  /* 0x0000004c0d067224 */ /* 0x081fe400078e02ff */
[----:B------:R-:W-:-:S04]  /*2550*/  IMAD.WIDE.U32 R74, R69, R76, R10 ;  /* 0x0000004c454a7225 */ /* 0x000fc800078e000a */
[----:B------:R-:W-:Y:S02]  /*2560*/  IMAD R73, R69, R77, R6 ;  /* 0x0000004d45497224 */ /* 0x000fe400078e0206 */
[-C--:B-1----:R-:W-:Y:S02]  /*2570*/  IMAD R5, R71, R78.reuse, RZ ;  /* 0x0000004e47057224 */ /* 0x082fe400078e02ff */
[----:B------:R-:W-:Y:S02]  /*2580*/  IMAD.IADD R13, R75, 0x1, R73 ;  /* 0x000000014b0d7824 */ /* 0x000fe400078e0249 */
[----:B------:R-:W-:Y:S02]  /*2590*/  IMAD.MOV.U32 R12, RZ, RZ, R74 ;  /* 0x000000ffff0c7224 */ /* 0x000fe400078e004a */
[C---:B------:R-:W-:Y:S02]  /*25a0*/  IMAD R77, R70.reuse, R79, R5 ;  /* 0x0000004f464d7224 */ /* 0x040fe400078e0205 */
[----:B------:R-:W-:-:S04]  /*25b0*/  IMAD.WIDE.U32 R6, R70, R78, R12 ;  /* 0x0000004e46067225 */ /* 0x000fc800078e000c */
[----:B------:R-:W-:Y:S01]  /*25c0*/  IMAD.IADD R5, R7, 0x1, R77 ;  /* 0x0000000107057824 */ /* 0x000fe200078e024d */
[----:B--2---:R-:W-:-:S04]  /*25d0*/  LEA R14, P0, R6, R80, 0x1 ;  /* 0x00000050060e7211 */ /* 0x004fc800078008ff */
[----:B------:R-:W-:-:S05]  /*25e0*/  LEA.HI.X R15, R6, R81, R5, 0x1, P0 ;  /* 0x00000051060f7211 */ /* 0x000fca00000f0c05 */
[----:B------:R0:W2:Y:S01]  /*25f0*/  @P1 LDG.E.LTC128B.U16 R5, desc[UR36][R14.64] ;  /* 0x000000240e051981 */ /* 0x0000a2000c1e1520 */
[----:B------:R-:W-:Y:S01]  /*2600*/  LEA R8, P0, R72, UR4, 0x1 ;  /* 0x0000000448087c11 */ /* 0x000fe2000f8008ff */
[----:B------:R-:W-:Y:S01]  /*2610*/  IMAD.WIDE.U32 R6, R70, R78, R10 ;  /* 0x0000004e46067225 */ /* 0x000fe200078e000a */
[----:B------:R-:W-:Y:S03]  /*2620*/  BSSY B1, `(.L_x_34) ;  /* 0x0000012000017945 */ /* 0x000fe60003800000 */
[----:B------:R-:W-:Y:S02]  /*2630*/  IMAD.IADD R7, R77, 0x1, R7 ;  /* 0x000000014d077824 */ /* 0x000fe400078e0207 */
[----:B------:R-:W-:Y:S01]  /*2640*/  IMAD.WIDE.U32 R20, R69, R76, R6 ;  /* 0x0000004c45147225 */ /* 0x000fe200078e0006 */
[----:B0-----:R-:W-:-:S03]  /*2650*/  SHF.L.U64.HI R15, R78, 0x3, R79 ;  /* 0x000000034e0f7819 */ /* 0x001fc6000001024f */
[----:B------:R-:W-:Y:S01]  /*2660*/  IMAD.IADD R7, R73, 0x1, R21 ;  /* 0x0000000149077824 */ /* 0x000fe200078e0215 */
[----:B------:R-:W-:Y:S01]  /*2670*/  LEA R6, P4, R20, R80, 0x1 ;  /* 0x0000005014067211 */ /* 0x000fe200078808ff */
[----:B------:R-:W-:-:S03]  /*2680*/  IMAD.SHL.U32 R14, R78, 0x8, RZ ;  /* 0x000000084e0e7824 */ /* 0x000fc600078e00ff */
[----:B------:R-:W-:Y:S01]  /*2690*/  LEA.HI.X R7, R20, R81, R7, 0x1, P4 ;  /* 0x0000005114077211 */ /* 0x000fe200020f0c07 */
[----:B--2---:R-:W-:-:S04]  /*26a0*/  IMAD.U32 R9, R5, 0x10000, RZ ;  /* 0x0001000005097824 */ /* 0x004fc800078e00ff */
[----:B------:R-:W-:-:S04]  /*26b0*/  FMUL R9, R9, R58 ;  /* 0x0000003a09097220 */ /* 0x000fc80000400000 */
[----:B------:R-:W-:Y:S01]  /*26c0*/  FFMA R24, R24, R23, R9 ;  /* 0x0000001718187223 */ /* 0x000fe20000000009 */
[----:B------:R-:W-:Y:S02]  /*26d0*/  LEA.HI.X R9, R72, UR5, R83, 0x1, P0 ;  /* 0x0000000548097c11 */ /* 0x000fe400080f0c53 */
[----:B------:R-:W-:Y:S02]  /*26e0*/  ISETP.GT.AND P0, PT, R4, 0x1, PT ;  /* 0x000000010400780c */ /* 0x000fe40003f04270 */
[----:B------:R-:W-:Y:S02]  /*26f0*/  F2FP.BF16.F32.PACK_AB R24, RZ, R24 ;  /* 0x00000018ff18723e */ /* 0x000fe400000010ff */
[----:B------:R-:W-:-:S03]  /*2700*/  ISETP.GT.AND P3, PT, R3, RZ, P0 ;  /* 0x000000ff0300720c */ /* 0x000fc60000764270 */
[----:B------:R0:W-:Y:S10]  /*2710*/  @P1 STG.E.U16 desc[UR36][R8.64], R24 ;  /* 0x0000001808001986 */ /* 0x0001f4000c101524 */
[----:B------:R-:W-:Y:S05]  /*2720*/  @!P3 BRA `(.L_x_35) ;  /* 0x000000000004b947 */ /* 0x000fea0003800000 */
[----:B------:R1:W5:Y:S02]  /*2730*/  LDG.E.LTC128B.U16 R5, desc[UR36][R6.64+0x2] ;  /* 0x0000022406057981 */ /* 0x000364000c1e1520 */
.L_x_35:
[----:B------:R-:W-:Y:S05]  /*2740*/  BSYNC B1 ;  /* 0x0000000000017941 */ /* 0x000fea0003800000 */
.L_x_34:
[----:B-----5:R-:W-:Y:S01]  /*2750*/  IMAD.U32 R71, R5, 0x10000, RZ ;  /* 0x0001000005477824 */ /* 0x020fe200078e00ff */
[----:B------:R-:W-:Y:S01]  /*2760*/  ISETP.GT.AND P2, PT, R3, 0x8, P2 ;  /* 0x000000080300780c */ /* 0x000fe20001744270 */
[----:B------:R-:W-:Y:S01]  /*2770*/  IMAD.WIDE.U32 R20, R70, R78, R14 ;  /* 0x0000004e46147225 */ /* 0x000fe200078e000e */
[----:B0-----:R-:W-:-:S03]  /*2780*/  PRMT R24, R5, 0x7610, R24 ;  /* 0x0000761005187816 */ /* 0x001fc60000000018 */
[----:B------:R-:W-:Y:S01]  /*2790*/  FMUL R12, R71, R58 ;  /* 0x0000003a470c7220 */ /* 0x000fe20000400000 */
[----:B------:R-:W-:Y:S01]  /*27a0*/  IMAD.IADD R77, R77, 0x1, R21 ;  /* 0x000000014d4d7824 */ /* 0x000fe200078e0215 */
[----:B------:R-:W-:Y:S02]  /*27b0*/  IADD3 R74, P1, R74, R20, RZ ;  /* 0x000000144a4a7210 */ /* 0x000fe40007f3e0ff */
[----:B------:R-:W-:-:S03]  /*27c0*/  FFMA R12, R25, R23, R12 ;  /* 0x00000017190c7223 */ /* 0x000fc6000000000c */
[----:B------:R-:W-:Y:S02]  /*27d0*/  IMAD.X R13, R77, 0x1, R13, P1 ;  /* 0x000000014d0d7824 */ /* 0x000fe400008e060d */
[----:B------:R-:W-:Y:S02]  /*27e0*/  F2FP.BF16.F32.PACK_AB R12, RZ, R12 ;  /* 0x0000000cff0c723e */ /* 0x000fe400000010ff */
[----:B------:R-:W-:Y:S02]  /*27f0*/  LEA R14, P1, R74, R80, 0x1 ;  /* 0x000000504a0e7211 */ /* 0x000fe400078208ff */
[----:B------:R-:W-:Y:S02]  /*2800*/  PRMT R21, R12, 0x7610, R21 ;  /* 0x000076100c157816 */ /* 0x000fe40000000015 */
[----:B------:R-:W-:-:S03]  /*2810*/  LEA.HI.X R15, R74, R81, R13, 0x1, P1 ;  /* 0x000000514a0f7211 */ /* 0x000fc600008f0c0d */
[----:B------:R0:W-:Y:S04]  /*2820*/  @P3 STG.E.U16 desc[UR36][R8.64+0x2], R21 ;  /* 0x0000021508003986 */ /* 0x0001e8000c101524 */
[----:B------:R-:W2:Y:S01]  /*2830*/  @P2 LDG.E.LTC128B.U16 R24, desc[UR36][R14.64] ;  /* 0x000000240e182981 */ /* 0x000ea2000c1e1520 */
[----:B------:R-:W-:Y:S01]  /*2840*/  IADD3 R20, P1, R10, R20, RZ ;  /* 0x000000140a147210 */ /* 0x000fe20007f3e0ff */
[----:B------:R-:W-:Y:S01]  /*2850*/  BSSY B1, `(.L_x_36) ;  /* 0x0000011000017945 */ /* 0x000fe20003800000 */
[----:B------:R-:W-:Y:S02]  /*2860*/  SHF.L.U64.HI R13, R59, 0x1, R60 ;  /* 0x000000013b0d7819 */ /* 0x000fe4000001023c */
[----:B------:R-:W-:Y:S01]  /*2870*/  ISETP.GT.AND P0, PT, R3, 0x8, P0 ;  /* 0x000000080300780c */ /* 0x000fe20000704270 */
[----:B0-----:R-:W-:Y:S01]  /*2880*/  IMAD.X R21, R11, 0x1, R77, P1 ;  /* 0x000000010b157824 */ /* 0x001fe200008e064d */
[----:B------:R-:W-:Y:S01]  /*2890*/  LEA R12, P1, R59, R8, 0x1 ;  /* 0x000000083b0c7211 */ /* 0x000fe200078208ff */
[----:B------:R-:W-:-:S04]  /*28a0*/  IMAD.WIDE.U32 R20, R69, R76, R20 ;  /* 0x0000004c45147225 */ /* 0x000fc800078e0014 */
[----:B------:R-:W-:Y:S01]  /*28b0*/  IMAD.X R13, R13, 0x1, R9, P1 ;  /* 0x000000010d0d7824 */ /* 0x000fe200008e0609 */
[----:B------:R-:W-:Y:S01]  /*28c0*/  LEA R10, P3, R20, R80, 0x1 ;  /* 0x00000050140a7211 */ /* 0x000fe200078608ff */
[----:B------:R-:W-:-:S05]  /*28d0*/  IMAD.IADD R11, R73, 0x1, R21 ;  /* 0x00000001490b7824 */ /* 0x000fca00078e0215 */
[----:B------:R-:W-:Y:S01]  /*28e0*/  LEA.HI.X R11, R20, R81, R11, 0x1, P3 ;  /* 0x00000051140b7211 */ /* 0x000fe200018f0c0b */
[----:B--2---:R-:W-:-:S04]  /*28f0*/  IMAD.U32 R5, R24, 0x10000, RZ ;  /* 0x0001000018057824 */ /* 0x004fc800078e00ff */
[----:B------:R-:W-:-:S04]  /*2900*/  FMUL R5, R5, R58 ;  /* 0x0000003a05057220 */ /* 0x000fc80000400000 */
[----:B------:R-:W-:-:S05]  /*2910*/  FFMA R5, R26, R23, R5 ;  /* 0x000000171a057223 */ /* 0x000fca0000000005 */
[----:B------:R-:W-:-:S05]  /*2920*/  F2FP.BF16.F32.PACK_AB R5, RZ, R5 ;  /* 0x00000005ff05723e */ /* 0x000fca00000010ff */
[----:B------:R0:W-:Y:S01]  /*2930*/  @P2 STG.E.U16 desc[UR36][R12.64], R5 ;  /* 0x000000050c002986 */ /* 0x0001e2000c101524 */
[----:B------:R-:W-:Y:S05]  /*2940*/  @!P0 BRA `(.L_x_37) ;  /* 0x0000000000048947 */ /* 0x000fea0003800000 */
[----:B------:R2:W5:Y:S02]  /*2950*/  LDG.E.LTC128B.U16 R24, desc[UR36][R10.64+0x2] ;  /* 0x000002240a187981 */ /* 0x000564000c1e1520 */
.L_x_37:
[----:B------:R-:W-:Y:S05]  /*2960*/  BSYNC B1 ;  /* 0x0000000000017941 */ /* 0x000fea0003800000 */
.L_x_36:
[----:B0----5:R-:W-:Y:S01]  /*2970*/  IMAD.U32 R5, R24, 0x10000, RZ ;  /* 0x0001000018057824 */ /* 0x021fe200078e00ff */
[----:B------:R-:W-:Y:S01]  /*2980*/  ISETP.GT.AND P1, PT, R4, 0x8, PT ;  /* 0x000000080400780c */ /* 0x000fe20003f24270 */
[----:B------:R-:W-:Y:S02]  /*2990*/  BSSY B1, `(.L_x_38) ;  /* 0x0000008000017945 */ /* 0x000fe40003800000 */
[----:B------:R-:W-:Y:S01]  /*29a0*/  FMUL R14, R5, R58 ;  /* 0x0000003a050e7220 */ /* 0x000fe20000400000 */
[----:B------:R-:W-:-:S03]  /*29b0*/  ISETP.GT.AND P2, PT, R3, RZ, P1 ;  /* 0x000000ff0300720c */ /* 0x000fc60000f44270 */
[----:B------:R-:W-:-:S05]  /*29c0*/  FFMA R14, R27, R23, R14 ;  /* 0x000000171b0e7223 */ /* 0x000fca000000000e */
[----:B------:R-:W-:-:S05]  /*29d0*/  F2FP.BF16.F32.PACK_AB R14, RZ, R14 ;  /* 0x0000000eff0e723e */ /* 0x000fca00000010ff */
[----:B------:R0:W-:Y:S01]  /*29e0*/  @P0 STG.E.U16 desc[UR36][R12.64+0x2], R14 ;  /* 0x0000020e0c000986 */ /* 0x0001e2000c101524 */
[----:B------:R-:W-:Y:S05]  /*29f0*/  @!P2 BRA `(.L_x_39) ;  /* 0x000000000004a947 */ /* 0x000fea0003800000 */
[----:B------:R3:W5:Y:S02]  /*2a00*/  LDG.E.LTC128B.U16 R24, desc[UR36][R6.64+0x10] ;  /* 0x0000102406187981 */ /* 0x000764000c1e1520 */
.L_x_39:
[----:B------:R-:W-:Y:S05]  /*2a10*/  BSYNC B1 ;  /* 0x0000000000017941 */ /* 0x000fea0003800000 */
.L_x_38:
[----:B-----5:R-:W-:Y:S01]  /*2a20*/  IMAD.U32 R5, R24, 0x10000, RZ ;  /* 0x0001000018057824 */ /* 0x020fe200078e00ff */
        /* <DEDUP_REMOVED lines=9> */
.L_x_41:
[----:B------:R-:W-:Y:S05]  /*2ac0*/  BSYNC B1 ;  /* 0x0000000000017941 */ /* 0x000fea0003800000 */
.L_x_40:
[----:B----45:R-:W-:Y:S01]  /*2ad0*/  IMAD.U32 R5, R24, 0x10000, RZ ;  /* 0x0001000018057824 */ /* 0x030fe200078e00ff */
[----:B------:R-:W-:Y:S01]  /*2ae0*/  ISETP.GT.AND P1, PT, R3, 0x8, P1 ;  /* 0x000000080300780c */ /* 0x000fe20000f24270 */
[----:B------:R-:W-:Y:S02]  /*2af0*/  BSSY B1, `(.L_x_42) ;  /* 0x0000007000017945 */ /* 0x000fe40003800000 */
[----:B0-----:R-:W-:-:S04]  /*2b00*/  FMUL R14, R5, R58 ;  /* 0x0000003a050e7220 */ /* 0x001fc80000400000 */
[----:B------:R-:W-:-:S05]  /*2b10*/  FFMA R14, R29, R23, R14 ;  /* 0x000000171d0e7223 */ /* 0x000fca000000000e */
[----:B------:R-:W-:-:S05]  /*2b20*/  F2FP.BF16.F32.PACK_AB R14, RZ, R14 ;  /* 0x0000000eff0e723e */ /* 0x000fca00000010ff */
[----:B------:R0:W-:Y:S01]  /*2b30*/  @P3 STG.E.U16 desc[UR36][R8.64+0x12], R14 ;  /* 0x0000120e08003986 */ /* 0x0001e2000c101524 */
[----:B------:R-:W-:Y:S05]  /*2b40*/  @!P1 BRA `(.L_x_43) ;  /* 0x0000000000049947 */ /* 0x000fea0003800000 */
[----:B------:R4:W5:Y:S02]  /*2b50*/  LDG.E.LTC128B.U16 R24, desc[UR36][R10.64+0x10] ;  /* 0x000010240a187981 */ /* 0x000964000c1e1520 */
.L_x_43:
[----:B------:R-:W-:Y:S05]  /*2b60*/  BSYNC B1 ;  /* 0x0000000000017941 */ /* 0x000fea0003800000 */
.L_x_42:
[----:B-----5:R-:W-:Y:S01]  /*2b70*/  IMAD.U32 R5, R24, 0x10000, RZ ;  /* 0x0001000018057824 */ /* 0x020fe200078e00ff */
[----:B------:R-:W-:Y:S01]  /*2b80*/  ISETP.GT.AND P0, PT, R3, 0x8, P0 ;  /* 0x000000080300780c */ /* 0x000fe20000704270 */
[----:B------:R-:W-:Y:S02]  /*2b90*/  BSSY B1, `(.L_x_44) ;  /* 0x0000007000017945 */ /* 0x000fe40003800000 */
[----:B------:R-:W-:-:S04]  /*2ba0*/  FMUL R5, R5, R58 ;  /* 0x0000003a05057220 */ /* 0x000fc80000400000 */
[----:B------:R-:W-:-:S05]  /*2bb0*/  FFMA R5, R30, R23, R5 ;  /* 0x000000171e057223 */ /* 0x000fca0000000005 */
[----:B------:R-:W-:-:S05]  /*2bc0*/  F2FP.BF16.F32.PACK_AB R5, RZ, R5 ;  /* 0x00000005ff05723e */ /* 0x000fca00000010ff */
[----:B------:R0:W-:Y:S01]  /*2bd0*/  @P1 STG.E.U16 desc[UR36][R12.64+0x10], R5 ;  /* 0x000010050c001986 */ /* 0x0001e2000c101524 */
[----:B------:R-:W-:Y:S05]  /*2be0*/  @!P0 BRA `(.L_x_45) ;  /* 0x0000000000048947 */ /* 0x000fea0003800000 */
[----:B------:R0:W5:Y:S02]  /*2bf0*/  LDG.E.LTC128B.U16 R24, desc[UR36][R10.64+0x12] ;  /* 0x000012240a187981 */ /* 0x000164000c1e1520 */
.L_x_45:
[----:B------:R-:W-:Y:S05]  /*2c00*/  BSYNC B1 ;  /* 0x0000000000017941 */ /* 0x000fea0003800000 */
.L_x_44:
        /* <DEDUP_REMOVED lines=10> */
.L_x_47:
[----:B------:R-:W-:Y:S05]  /*2cb0*/  BSYNC B1 ;  /* 0x0000000000017941 */ /* 0x000fea0003800000 */
.L_x_46:
        /* <DEDUP_REMOVED lines=10> */
.L_x_49:
[----:B------:R-:W-:Y:S05]  /*2d60*/  BSYNC B1 ;  /* 0x0000000000017941 */ /* 0x000fea0003800000 */
.L_x_48:
[----:B0----5:R-:W-:Y:S01]  /*2d70*/  IMAD.U32 R5, R24, 0x10000, RZ ;  /* 0x0001000018057824 */ /* 0x021fe200078e00ff */
        /* <DEDUP_REMOVED lines=8> */
.L_x_51:
[----:B------:R-:W-:Y:S05]  /*2e00*/  BSYNC B1 ;  /* 0x0000000000017941 */ /* 0x000fea0003800000 */
.L_x_50:
        /* <DEDUP_REMOVED lines=9> */
.L_x_53:
[----:B------:R-:W-:Y:S05]  /*2ea0*/  BSYNC B1 ;  /* 0x0000000000017941 */ /* 0x000fea0003800000 */
.L_x_52:
        /* <DEDUP_REMOVED lines=10> */
.L_x_55:
[----:B------:R-:W-:Y:S05]  /*2f50*/  BSYNC B1 ;  /* 0x0000000000017941 */ /* 0x000fea0003800000 */
.L_x_54:
        /* <DEDUP_REMOVED lines=10> */
.L_x_57:
[----:B------:R-:W-:Y:S05]  /*3000*/  BSYNC B1 ;  /* 0x0000000000017941 */ /* 0x000fea0003800000 */
.L_x_56:
        /* <DEDUP_REMOVED lines=9> */
.L_x_59:
[----:B------:R-:W-:Y:S05]  /*30a0*/  BSYNC B1 ;  /* 0x0000000000017941 */ /* 0x000fea0003800000 */
.L_x_58:
        /* <DEDUP_REMOVED lines=9> */
.L_x_61:
[----:B------:R-:W-:Y:S05]  /*3140*/  BSYNC B1 ;  /* 0x0000000000017941 */ /* 0x000fea0003800000 */
.L_x_60:
        /* <DEDUP_REMOVED lines=10> */
.L_x_63:
[----:B------:R-:W-:Y:S05]  /*31f0*/  BSYNC B1 ;  /* 0x0000000000017941 */ /* 0x000fea0003800000 */
.L_x_62:
        /* <DEDUP_REMOVED lines=10> */
.L_x_65:
[----:B------:R-:W-:Y:S05]  /*32a0*/  BSYNC B1 ;  /* 0x0000000000017941 */ /* 0x000fea0003800000 */
.L_x_64:
        /* <DEDUP_REMOVED lines=9> */
.L_x_67:
[----:B------:R-:W-:Y:S05]  /*3340*/  BSYNC B1 ;  /* 0x0000000000017941 */ /* 0x000fea0003800000 */
.L_x_66:
        /* <DEDUP_REMOVED lines=9> */
.L_x_69:
[----:B------:R-:W-:Y:S05]  /*33e0*/  BSYNC B1 ;  /* 0x0000000000017941 */ /* 0x000fea0003800000 */
.L_x_68:
        /* <DEDUP_REMOVED lines=10> */
.L_x_71:
[----:B------:R-:W-:Y:S05]  /*3490*/  BSYNC B1 ;  /* 0x0000000000017941 */ /* 0x000fea0003800000 */
.L_x_70:
        /* <DEDUP_REMOVED lines=10> */
.L_x_73:
[----:B------:R-:W-:Y:S05]  /*3540*/  BSYNC B1 ;  /* 0x0000000000017941 */ /* 0x000fea0003800000 */
.L_x_72:
        /* <DEDUP_REMOVED lines=9> */
.L_x_75:
[----:B------:R-:W-:Y:S05]  /*35e0*/  BSYNC B1 ;  /* 0x0000000000017941 */ /* 0x000fea0003800000 */
.L_x_74:
        /* <DEDUP_REMOVED lines=9> */
.L_x_77:
[----:B------:R-:W-:Y:S05]  /*3680*/  BSYNC B1 ;  /* 0x0000000000017941 */ /* 0x000fea0003800000 */
.L_x_76:
        /* <DEDUP_REMOVED lines=10> */
.L_x_79:
[----:B------:R-:W-:Y:S05]  /*3730*/  BSYNC B1 ;  /* 0x0000000000017941 */ /* 0x000fea0003800000 */
.L_x_78:
        /* <DEDUP_REMOVED lines=10> */
.L_x_81:
[----:B------:R-:W-:Y:S05]  /*37e0*/  BSYNC B1 ;  /* 0x0000000000017941 */ /* 0x000fea0003800000 */
.L_x_80:
        /* <DEDUP_REMOVED lines=9> */
.L_x_83:
[----:B------:R-:W-:Y:S05]  /*3880*/  BSYNC B1 ;  /* 0x0000000000017941 */ /* 0x000fea0003800000 */
.L_x_82:
        /* <DEDUP_REMOVED lines=9> */
.L_x_85:
[----:B------:R-:W-:Y:S05]  /*3920*/  BSYNC B1 ;  /* 0x0000000000017941 */ /* 0x000fea0003800000 */
.L_x_84:
        /* <DEDUP_REMOVED lines=10> */
.L_x_87:
[----:B------:R-:W-:Y:S05]  /*39d0*/  BSYNC B1 ;  /* 0x0000000000017941 */ /* 0x000fea0003800000 */
.L_x_86:
[----:B-----5:R-:W-:Y:S01]  /*39e0*/  IMAD.U32 R5, R24, 0x10000, RZ ;  /* 0x0001000018057824 */ /* 0x020fe200078e00ff */
[----:B------:R-:W-:Y:S01]  /*39f0*/  ISETP.GT.AND P0, PT, R4, 0x39, PT ;  /* 0x000000390400780c */ /* 0x000fe20003f04270 */
[----:B------:R-:W-:Y:S01]  /*3a00*/  @P2 IMAD.MOV.U32 R4, RZ, RZ, R8 ;  /* 0x000000ffff042224 */ /* 0x000fe200078e0008 */
[----:B------:R-:W-:Y:S01]  /*3a10*/  BSSY B1, `(.L_x_88) ;  /* 0x000000a000017945 */ /* 0x000fe20003800000 */
[----:B------:R-:W-:Y:S01]  /*3a20*/  FMUL R5, R5, R58 ;  /* 0x0000003a05057220 */ /* 0x000fe20000400000 */
[----:B------:R-:W-:-:S03]  /*3a30*/  ISETP.GT.AND P3, PT, R3, RZ, P0 ;  /* 0x000000ff0300720c */ /* 0x000fc60000764270 */
[----:B------:R-:W-:-:S05]  /*3a40*/  FFMA R5, R52, R23, R5 ;  /* 0x0000001734057223 */ /* 0x000fca0000000005 */
[----:B------:R-:W-:-:S04]  /*3a50*/  F2FP.BF16.F32.PACK_AB R5, RZ, R5 ;  /* 0x00000005ff05723e */ /* 0x000fc800000010ff */
[----:B0-----:R-:W-:Y:S01]  /*3a60*/  PRMT R14, R5, 0x7610, R14 ;  /* 0x00007610050e7816 */ /* 0x001fe2000000000e */
[----:B------:R-:W-:-:S05]  /*3a70*/  @P2 IMAD.MOV.U32 R5, RZ, RZ, R9 ;  /* 0x000000ffff052224 */ /* 0x000fca00078e0009 */
[----:B------:R0:W-:Y:S01]  /*3a80*/  @P2 STG.E.U16 desc[UR36][R4.64+0x70], R14 ;  /* 0x0000700e04002986 */ /* 0x0001e2000c101524 */
[----:B------:R-:W-:Y:S05]  /*3a90*/  @!P3 BRA `(.L_x_89) ;  /* 0x000000000004b947 */ /* 0x000fea0003800000 */
[----:B------:R0:W5:Y:S02]  /*3aa0*/  LDG.E.LTC128B.U16 R24, desc[UR36][R6.64+0x72] ;  /* 0x0000722406187981 */ /* 0x000164000c1e1520 */
.L_x_89:
[----:B------:R-:W-:Y:S05]  /*3ab0*/  BSYNC B1 ;  /* 0x0000000000017941 */ /* 0x000fea0003800000 */
.L_x_88:
        /* <DEDUP_REMOVED lines=9> */
.L_x_91:
[----:B------:R-:W-:Y:S05]  /*3b50*/  BSYNC B1 ;  /* 0x0000000000017941 */ /* 0x000fea0003800000 */
.L_x_90:
[----:B-----5:R-:W-:Y:S01]  /*3b60*/  IMAD.U32 R5, R24, 0x10000, RZ ;  /* 0x0001000018057824 */ /* 0x020fe200078e00ff */
[----:B------:R-:W-:Y:S01]  /*3b70*/  ISETP.GT.AND P0, PT, R3, 0x8, P0 ;  /* 0x000000080300780c */ /* 0x000fe20000704270 */
[----:B0-----:R-:W-:Y:S01]  /*3b80*/  @P1 IMAD.MOV.U32 R4, RZ, RZ, R12 ;  /* 0x000000ffff041224 */ /* 0x001fe200078e000c */
[----:B------:R-:W-:Y:S01]  /*3b90*/  BSSY B1, `(.L_x_92) ;  /* 0x0000009000017945 */ /* 0x000fe20003800000 */
[----:B------:R-:W-:-:S04]  /*3ba0*/  FMUL R5, R5, R58 ;  /* 0x0000003a05057220 */ /* 0x000fc80000400000 */
[----:B------:R-:W-:-:S05]  /*3bb0*/  FFMA R5, R54, R23, R5 ;  /* 0x0000001736057223 */ /* 0x000fca0000000005 */
[----:B------:R-:W-:-:S04]  /*3bc0*/  F2FP.BF16.F32.PACK_AB R5, RZ, R5 ;  /* 0x00000005ff05723e */ /* 0x000fc800000010ff */
[----:B-1-3--:R-:W-:Y:S01]  /*3bd0*/  PRMT R6, R5, 0x7610, R6 ;  /* 0x0000761005067816 */ /* 0x00afe20000000006 */
[----:B------:R-:W-:-:S05]  /*3be0*/  @P1 IMAD.MOV.U32 R5, RZ, RZ, R13 ;  /* 0x000000ffff051224 */ /* 0x000fca00078e000d */
[----:B------:R0:W-:Y:S01]  /*3bf0*/  @P1 STG.E.U16 desc[UR36][R4.64+0x70], R6 ;  /* 0x0000700604001986 */ /* 0x0001e2000c101524 */
[----:B------:R-:W-:Y:S05]  /*3c00*/  @!P0 BRA `(.L_x_93) ;  /* 0x0000000000048947 */ /* 0x000fea0003800000 */
[----:B------:R1:W5:Y:S02]  /*3c10*/  LDG.E.LTC128B.U16 R24, desc[UR36][R10.64+0x72] ;  /* 0x000072240a187981 */ /* 0x000364000c1e1520 */
.L_x_93:
[----:B------:R-:W-:Y:S05]  /*3c20*/  BSYNC B1 ;  /* 0x0000000000017941 */ /* 0x000fea0003800000 */
.L_x_92:
[----:B------:R-:W-:Y:S05]  /*3c30*/  @!P0 BRA `(.L_x_94) ;  /* 0x0000000800a88947 */ /* 0x000fea0003800000 */
[----:B-----5:R-:W-:-:S04]  /*3c40*/  IMAD.U32 R3, R24, 0x10000, RZ ;  /* 0x0001000018037824 */ /* 0x020fc800078e00ff */
[----:B0-----:R-:W-:-:S04]  /*3c50*/  FMUL R4, R3, R58 ;  /* 0x0000003a03047220 */ /* 0x001fc80000400000 */
[----:B------:R-:W-:-:S05]  /*3c60*/  FFMA R4, R55, R23, R4 ;  /* 0x0000001737047223 */ /* 0x000fca0000000004 */
[----:B------:R-:W-:-:S05]  /*3c70*/  F2FP.BF16.F32.PACK_AB R4, RZ, R4 ;  /* 0x00000004ff04723e */ /* 0x000fca00000010ff */
[----:B------:R3:W-:Y:S01]  /*3c80*/  STG.E.U16 desc[UR36][R12.64+0x72], R4 ;  /* 0x000072040c007986 */ /* 0x0007e2000c101524 */
[----:B------:R-:W-:Y:S05]  /*3c90*/  BRA `(.L_x_94) ;  /* 0x0000000800907947 */ /* 0x000fea0003800000 */
.L_x_33:
[----:B------:R-:W-:Y:S01]  /*3ca0*/  ISETP.GT.AND P3, PT, R4, 0x1, PT ;  /* 0x000000010400780c */ /* 0x000fe20003f64270 */
[----:B------:R-:W-:Y:S01]  /*3cb0*/  ULDC.64 UR4, c[0x0][0x5c0] ;  /* 0x0001700000047ab9 */ /* 0x000fe20000000a00 */
[-C--:B------:R-:W-:Y:S01]  /*3cc0*/  FMUL R24, R24, R23.reuse ;  /* 0x0000001718187220 */ /* 0x080fe20000400000 */
[----:B------:R-:W-:Y:S01]  /*3cd0*/  LEA R6, P4, R72, UR4, 0x1 ;  /* 0x0000000448067c11 */ /* 0x000fe2000f8808ff */
[-C--:B------:R-:W-:Y:S01]  /*3ce0*/  FMUL R25, R25, R23.reuse ;  /* 0x0000001719197220 */ /* 0x080fe20000400000 */
[----:B------:R-:W-:Y:S01]  /*3cf0*/  ISETP.GT.AND P0, PT, R3, RZ, P3 ;  /* 0x000000ff0300720c */ /* 0x000fe20001f04270 */
[-C--:B------:R-:W-:Y:S01]  /*3d00*/  FMUL R26, R26, R23.reuse ;  /* 0x000000171a1a7220 */ /* 0x080fe20000400000 */
[----:B------:R-:W-:Y:S01]  /*3d10*/  F2FP.BF16.F32.PACK_AB R24, RZ, R24 ;  /* 0x00000018ff18723e */ /* 0x000fe200000010ff */
[-C--:B------:R-:W-:Y:S01]  /*3d20*/  FMUL R27, R27, R23.reuse ;  /* 0x000000171b1b7220 */ /* 0x080fe20000400000 */
[----:B------:R-:W-:Y:S01]  /*3d30*/  LEA.HI.X R7, R72, UR5, R83, 0x1, P4 ;  /* 0x0000000548077c11 */ /* 0x000fe2000a0f0c53 */
[----:B------:R-:W-:Y:S01]  /*3d40*/  FMUL R28, R28, R23 ;  /* 0x000000171c1c7220 */ /* 0x000fe20000400000 */
[----:B------:R-:W-:Y:S01]  /*3d50*/  F2FP.BF16.F32.PACK_AB R25, RZ, R25 ;  /* 0x00000019ff19723e */ /* 0x000fe200000010ff */
[-C--:B------:R-:W-:Y:S01]  /*3d60*/  FMUL R29, R29, R23.reuse ;  /* 0x000000171d1d7220 */ /* 0x080fe20000400000 */
[----:B------:R-:W-:Y:S01]  /*3d70*/  ISETP.GT.AND P2, PT, R3, 0x8, P2 ;  /* 0x000000080300780c */ /* 0x000fe20001744270 */
[----:B------:R-:W-:Y:S01]  /*3d80*/  @P1 STG.E.U16 desc[UR36][R6.64], R24 ;  /* 0x0000001806001986 */ /* 0x000fe2000c101524 */
[----:B------:R-:W-:Y:S01]  /*3d90*/  ISETP.GT.AND P1, PT, R4, 0x8, PT ;  /* 0x000000080400780c */ /* 0x000fe20003f24270 */
[-C--:B------:R-:W-:Y:S01]  /*3da0*/  FMUL R30, R30, R23.reuse ;  /* 0x000000171e1e7220 */ /* 0x080fe20000400000 */
[C---:B------:R-:W-:Y:S01]  /*3db0*/  SHF.L.U64.HI R5, R59.reuse, 0x1, R60 ;  /* 0x000000013b057819 */ /* 0x040fe2000001023c */
[----:B------:R-:W-:Y:S01]  /*3dc0*/  @P0 STG.E.U16 desc[UR36][R6.64+0x2], R25 ;  /* 0x0000021906000986 */ /* 0x000fe2000c101524 */
[----:B------:R-:W-:Y:S01]  /*3dd0*/  LEA R8, P5, R59, R6, 0x1 ;  /* 0x000000063b087211 */ /* 0x000fe200078a08ff */
[-C--:B------:R-:W-:Y:S01]  /*3de0*/  FMUL R31, R31, R23.reuse ;  /* 0x000000171f1f7220 */ /* 0x080fe20000400000 */
[----:B------:R-:W-:Y:S01]  /*3df0*/  ISETP.GT.AND P3, PT, R3, 0x8, P3 ;  /* 0x000000080300780c */ /* 0x000fe20001f64270 */
[-C--:B------:R-:W-:Y:S01]  /*3e00*/  FMUL R32, R32, R23.reuse ;  /* 0x0000001720207220 */ /* 0x080fe20000400000 */
[----:B------:R-:W-:Y:S01]  /*3e10*/  ISETP.GT.AND P0, PT, R4, 0x9, PT ;  /* 0x000000090400780c */ /* 0x000fe20003f04270 */
[----:B------:R-:W-:Y:S01]  /*3e20*/  IMAD.X R9, R5, 0x1, R7, P5 ;  /* 0x0000000105097824 */ /* 0x000fe200028e0607 */
[----:B------:R-:W-:Y:S01]  /*3e30*/  ISETP.GT.AND P4, PT, R3, RZ, P1 ;  /* 0x000000ff0300720c */ /* 0x000fe20000f84270 */
[-C--:B------:R-:W-:Y:S01]  /*3e40*/  FMUL R33, R33, R23.reuse ;  /* 0x0000001721217220 */ /* 0x080fe20000400000 */
[----:B------:R-:W-:Y:S01]  /*3e50*/  F2FP.BF16.F32.PACK_AB R26, RZ, R26 ;  /* 0x0000001aff1a723e */ /* 0x000fe200000010ff */
[-C--:B------:R-:W-:Y:S01]  /*3e60*/  FMUL R34, R34, R23.reuse ;  /* 0x0000001722227220 */ /* 0x080fe20000400000 */
[----:B------:R-:W-:Y:S01]  /*3e70*/  ISETP.GT.AND P5, PT, R3, RZ, P0 ;  /* 0x000000ff0300720c */ /* 0x000fe200007a4270 */
[----:B------:R-:W-:Y:S01]  /*3e80*/  FMUL R35, R35, R23 ;  /* 0x0000001723237220 */ /* 0x000fe20000400000 */
[----:B------:R-:W-:Y:S01]  /*3e90*/  F2FP.BF16.F32.PACK_AB R27, RZ, R27 ;  /* 0x0000001bff1b723e */ /* 0x000fe200000010ff */
[----:B------:R-:W-:Y:S01]  /*3ea0*/  @P2 STG.E.U16 desc[UR36][R8.64], R26 ;  /* 0x0000001a08002986 */ /* 0x000fe2000c101524 */
[----:B------:R-:W-:Y:S01]  /*3eb0*/  F2FP.BF16.F32.PACK_AB R28, RZ, R28 ;  /* 0x0000001cff1c723e */ /* 0x000fe200000010ff */
[-C--:B------:R-:W-:Y:S01]  /*3ec0*/  FMUL R36, R36, R23.reuse ;  /* 0x0000001724247220 */ /* 0x080fe20000400000 */
[----:B------:R-:W-:Y:S01]  /*3ed0*/  ISETP.GT.AND P2, PT, R3, 0x8, P1 ;  /* 0x000000080300780c */ /* 0x000fe20000f44270 */
[----:B------:R-:W-:Y:S01]  /*3ee0*/  @P3 STG.E.U16 desc[UR36][R8.64+0x2], R27 ;  /* 0x0000021b08003986 */ /* 0x000fe2000c101524 */
[----:B------:R-:W-:Y:S01]  /*3ef0*/  ISETP.GT.AND P1, PT, R4, 0x10, PT ;  /* 0x000000100400780c */ /* 0x000fe20003f24270 */
[----:B------:R-:W-:Y:S01]  /*3f00*/  FMUL R37, R37, R23 ;  /* 0x0000001725257220 */ /* 0x000fe20000400000 */
[----:B------:R-:W-:Y:S01]  /*3f10*/  F2FP.BF16.F32.PACK_AB R29, RZ, R29 ;  /* 0x0000001dff1d723e */ /* 0x000fe200000010ff */
[----:B------:R-:W-:Y:S01]  /*3f20*/  @P4 STG.E.U16 desc[UR36][R6.64+0x10], R28 ;  /* 0x0000101c06004986 */ /* 0x000fe2000c101524 */
[C---:B------:R-:W-:Y:S01]  /*3f30*/  ISETP.GT.AND P3, PT, R3.reuse, 0x8, P0 ;  /* 0x000000080300780c */ /* 0x040fe20000764270 */
[-C--:B------:R-:W-:Y:S01]  /*3f40*/  FMUL R38, R38, R23.reuse ;  /* 0x0000001726267220 */ /* 0x080fe20000400000 */
[----:B------:R-:W-:Y:S01]  /*3f50*/  ISETP.GT.AND P0, PT, R4, 0x11, PT ;  /* 0x000000110400780c */ /* 0x000fe20003f04270 */
[----:B------:R-:W-:Y:S01]  /*3f60*/  @P5 STG.E.U16 desc[UR36][R6.64+0x12], R29 ;  /* 0x0000121d06005986 */ /* 0x000fe2000c101524 */
        /* <DEDUP_REMOVED lines=42> */
[----:B------:R-:W-:Y:S01]  /*4210*/  ISETP.GT.AND P5, PT, R3, RZ, P0 ;  /* 0x000000ff0300720c */ /* 0x000fe200007a4270 */
[-C--:B------:R-:W-:Y:S01]  /*4220*/  FMUL R52, R52, R23.reuse ;  /* 0x0000001734347220 */ /* 0x080fe20000400000 */
[----:B------:R-:W-:Y:S01]  /*4230*/  F2FP.BF16.F32.PACK_AB R38, RZ, R38 ;  /* 0x00000026ff26723e */ /* 0x000fe200000010ff */
[----:B------:R-:W-:Y:S01]  /*4240*/  FMUL R53, R53, R23 ;  /* 0x0000001735357220 */ /* 0x000fe20000400000 */
[----:B------:R-:W-:Y:S01]  /*4250*/  F2FP.BF16.F32.PACK_AB R39, RZ, R39 ;  /* 0x00000027ff27723e */ /* 0x000fe200000010ff */
[----:B------:R-:W-:Y:S01]  /*4260*/  FMUL R54, R54, R23 ;  /* 0x0000001736367220 */ /* 0x000fe20000400000 */
[----:B------:R-:W-:Y:S01]  /*4270*/  F2FP.BF16.F32.PACK_AB R40, RZ, R40 ;  /* 0x00000028ff28723e */ /* 0x000fe200000010ff */
[----:B------:R-:W-:Y:S01]  /*4280*/  @P2 STG.E.U16 desc[UR36][R8.64+0x30], R38 ;  /* 0x0000302608002986 */ /* 0x000fe2000c101524 */
[----:B------:R-:W-:Y:S01]  /*4290*/  F2FP.BF16.F32.PACK_AB R41, RZ, R41 ;  /* 0x00000029ff29723e */ /* 0x000fe200000010ff */
[----:B------:R-:W-:Y:S01]  /*42a0*/  FMUL R55, R55, R23 ;  /* 0x0000001737377220 */ /* 0x000fe20000400000 */
[C---:B------:R-:W-:Y:S01]  /*42b0*/  ISETP.GT.AND P1, PT, R3.reuse, 0x8, P1 ;  /* 0x000000080300780c */ /* 0x040fe20000f24270 */
[----:B------:R-:W-:Y:S01]  /*42c0*/  @P3 STG.E.U16 desc[UR36][R8.64+0x32], R39 ;  /* 0x0000322708003986 */ /* 0x000fe2000c101524 */
[----:B------:R-:W-:-:S02]  /*42d0*/  ISETP.GT.AND P2, PT, R3, 0x8, P0 ;  /* 0x000000080300780c */ /* 0x000fc40000744270 */
[C---:B------:R-:W-:Y:S01]  /*42e0*/  ISETP.GT.AND P0, PT, R4.reuse, 0x29, PT ;  /* 0x000000290400780c */ /* 0x040fe20003f04270 */
[----:B------:R-:W-:Y:S01]  /*42f0*/  @P4 STG.E.U16 desc[UR36][R6.64+0x40], R40 ;  /* 0x0000402806004986 */ /* 0x000fe2000c101524 */
[----:B------:R-:W-:Y:S02]  /*4300*/  ISETP.GT.AND P4, PT, R4, 0x28, PT ;  /* 0x000000280400780c */ /* 0x000fe40003f84270 */
[----:B------:R-:W-:Y:S01]  /*4310*/  F2FP.BF16.F32.PACK_AB R42, RZ, R42 ;  /* 0x0000002aff2a723e */ /* 0x000fe200000010ff */
[----:B------:R-:W-:Y:S01]  /*4320*/  @P5 STG.E.U16 desc[UR36][R6.64+0x42], R41 ;  /* 0x0000422906005986 */ /* 0x000fe2000c101524 */
[C---:B------:R-:W-:Y:S02]  /*4330*/  ISETP.GT.AND P5, PT, R3.reuse, RZ, P4 ;  /* 0x000000ff0300720c */ /* 0x040fe400027a4270 */
[----:B------:R-:W-:Y:S01]  /*4340*/  ISETP.GT.AND P3, PT, R3, RZ, P0 ;  /* 0x000000ff0300720c */ /* 0x000fe20000764270 */
[----:B------:R-:W-:Y:S01]  /*4350*/  @P1 STG.E.U16 desc[UR36][R8.64+0x40], R42 ;  /* 0x0000402a08001986 */ /* 0x000fe2000c101524 */
[----:B------:R-:W-:-:S02]  /*4360*/  F2FP.BF16.F32.PACK_AB R43, RZ, R43 ;  /* 0x0000002bff2b723e */ /* 0x000fc400000010ff */
[----:B------:R-:W-:Y:S02]  /*4370*/  F2FP.BF16.F32.PACK_AB R44, RZ, R44 ;  /* 0x0000002cff2c723e */ /* 0x000fe400000010ff */
[C---:B------:R-:W-:Y:S01]  /*4380*/  ISETP.GT.AND P4, PT, R3.reuse, 0x8, P4 ;  /* 0x000000080300780c */ /* 0x040fe20002784270 */
[----:B------:R-:W-:Y:S01]  /*4390*/  @P2 STG.E.U16 desc[UR36][R8.64+0x42], R43 ;  /* 0x0000422b08002986 */ /* 0x000fe2000c101524 */
[----:B------:R-:W-:Y:S02]  /*43a0*/  F2FP.BF16.F32.PACK_AB R45, RZ, R45 ;  /* 0x0000002dff2d723e */ /* 0x000fe400000010ff */
[C---:B------:R-:W-:Y:S01]  /*43b0*/  ISETP.GT.AND P2, PT, R4.reuse, 0x31, PT ;  /* 0x000000310400780c */ /* 0x040fe20003f44270 */
[----:B------:R-:W-:Y:S01]  /*43c0*/  @P5 STG.E.U16 desc[UR36][R6.64+0x50], R44 ;  /* 0x0000502c06005986 */ /* 0x000fe2000c101524 */
[----:B------:R-:W-:Y:S02]  /*43d0*/  ISETP.GT.AND P5, PT, R3, 0x8, P0 ;  /* 0x000000080300780c */ /* 0x000fe400007a4270 */
[C---:B------:R-:W-:Y:S01]  /*43e0*/  ISETP.GT.AND P1, PT, R4.reuse, 0x38, PT ;  /* 0x000000380400780c */ /* 0x040fe20003f24270 */
[----:B------:R-:W-:Y:S01]  /*43f0*/  @P3 STG.E.U16 desc[UR36][R6.64+0x52], R45 ;  /* 0x0000522d06003986 */ /* 0x000fe2000c101524 */
[----:B------:R-:W-:-:S02]  /*4400*/  ISETP.GT.AND P3, PT, R4, 0x30, PT ;  /* 0x000000300400780c */ /* 0x000fc40003f64270 */
[----:B------:R-:W-:Y:S01]  /*4410*/  ISETP.GT.AND P0, PT, R4, 0x39, PT ;  /* 0x000000390400780c */ /* 0x000fe20003f04270 */
[----:B------:R-:W-:Y:S01]  /*4420*/  @P4 IMAD.MOV.U32 R4, RZ, RZ, R8 ;  /* 0x000000ffff044224 */ /* 0x000fe200078e0008 */
[----:B------:R-:W-:Y:S01]  /*4430*/  F2FP.BF16.F32.PACK_AB R46, RZ, R46 ;  /* 0x0000002eff2e723e */ /* 0x000fe200000010ff */
[----:B------:R-:W-:Y:S01]  /*4440*/  @P4 IMAD.MOV.U32 R5, RZ, RZ, R9 ;  /* 0x000000ffff054224 */ /* 0x000fe200078e0009 */
[----:B------:R-:W-:Y:S02]  /*4450*/  F2FP.BF16.F32.PACK_AB R47, RZ, R47 ;  /* 0x0000002fff2f723e */ /* 0x000fe400000010ff */
[----:B------:R-:W-:Y:S02]  /*4460*/  F2FP.BF16.F32.PACK_AB R48, RZ, R48 ;  /* 0x00000030ff30723e */ /* 0x000fe400000010ff */
[----:B------:R0:W-:Y:S01]  /*4470*/  @P4 STG.E.U16 desc[UR36][R4.64+0x50], R46 ;  /* 0x0000502e04004986 */ /* 0x0001e2000c101524 */
[----:B------:R-:W-:Y:S02]  /*4480*/  ISETP.GT.AND P4, PT, R3, RZ, P2 ;  /* 0x000000ff0300720c */ /* 0x000fe40001784270 */
[----:B------:R-:W-:-:S02]  /*4490*/  F2FP.BF16.F32.PACK_AB R49, RZ, R49 ;  /* 0x00000031ff31723e */ /* 0x000fc400000010ff */
[----:B------:R-:W-:Y:S02]  /*44a0*/  ISETP.GT.AND P2, PT, R3, 0x8, P2 ;  /* 0x000000080300780c */ /* 0x000fe40001744270 */
[----:B------:R-:W-:Y:S02]  /*44b0*/  F2FP.BF16.F32.PACK_AB R50, RZ, R50 ;  /* 0x00000032ff32723e */ /* 0x000fe400000010ff */
[----:B------:R-:W-:Y:S02]  /*44c0*/  F2FP.BF16.F32.PACK_AB R51, RZ, R51 ;  /* 0x00000033ff33723e */ /* 0x000fe400000010ff */
[----:B------:R-:W-:Y:S01]  /*44d0*/  F2FP.BF16.F32.PACK_AB R52, RZ, R52 ;  /* 0x00000034ff34723e */ /* 0x000fe200000010ff */
[----:B0-----:R-:W-:Y:S01]  /*44e0*/  @P5 IMAD.MOV.U32 R4, RZ, RZ, R8 ;  /* 0x000000ffff045224 */ /* 0x001fe200078e0008 */
[----:B------:R-:W-:Y:S01]  /*44f0*/  F2FP.BF16.F32.PACK_AB R53, RZ, R53 ;  /* 0x00000035ff35723e */ /* 0x000fe200000010ff */
[----:B------:R-:W-:Y:S01]  /*4500*/  @P5 IMAD.MOV.U32 R5, RZ, RZ, R9 ;  /* 0x000000ffff055224 */ /* 0x000fe200078e0009 */
[----:B------:R-:W-:-:S02]  /*4510*/  F2FP.BF16.F32.PACK_AB R54, RZ, R54 ;  /* 0x00000036ff36723e */ /* 0x000fc400000010ff */
[----:B------:R-:W-:Y:S02]  /*4520*/  F2FP.BF16.F32.PACK_AB R55, RZ, R55 ;  /* 0x00000037ff37723e */ /* 0x000fe400000010ff */
[----:B------:R0:W-:Y:S01]  /*4530*/  @P5 STG.E.U16 desc[UR36][R4.64+0x52], R47 ;  /* 0x0000522f04005986 */ /* 0x0001e2000c101524 */
[C---:B------:R-:W-:Y:S02]  /*4540*/  ISETP.GT.AND P5, PT, R3.reuse, RZ, P3 ;  /* 0x000000ff0300720c */ /* 0x040fe40001fa4270 */
[----:B------:R-:W-:-:S11]  /*4550*/  ISETP.GT.AND P3, PT, R3, 0x8, P3 ;  /* 0x000000080300780c */ /* 0x000fd60001f64270 */
[----:B0-----:R-:W-:Y:S02]  /*4560*/  @P5 IMAD.MOV.U32 R4, RZ, RZ, R6 ;  /* 0x000000ffff045224 */ /* 0x001fe400078e0006 */
[----:B------:R-:W-:-:S05]  /*4570*/  @P5 IMAD.MOV.U32 R5, RZ, RZ, R7 ;  /* 0x000000ffff055224 */ /* 0x000fca00078e0007 */
[----:B------:R0:W-:Y:S01]  /*4580*/  @P5 STG.E.U16 desc[UR36][R4.64+0x60], R48 ;  /* 0x0000603004005986 */ /* 0x0001e2000c101524 */
[C---:B------:R-:W-:Y:S02]  /*4590*/  ISETP.GT.AND P5, PT, R3.reuse, RZ, P0 ;  /* 0x000000ff0300720c */ /* 0x040fe400007a4270 */
[----:B------:R-:W-:Y:S01]  /*45a0*/  ISETP.GT.AND P0, PT, R3, 0x8, P0 ;  /* 0x000000080300780c */ /* 0x000fe20000704270 */
[----:B0-----:R-:W-:Y:S02]  /*45b0*/  @P4 IMAD.MOV.U32 R4, RZ, RZ, R6 ;  /* 0x000000ffff044224 */ /* 0x001fe400078e0006 */
[----:B------:R-:W-:-:S05]  /*45c0*/  @P4 IMAD.MOV.U32 R5, RZ, RZ, R7 ;  /* 0x000000ffff054224 */ /* 0x000fca00078e0007 */
[----:B------:R0:W-:Y:S01]  /*45d0*/  @P4 STG.E.U16 desc[UR36][R4.64+0x62], R49 ;  /* 0x0000623104004986 */ /* 0x0001e2000c101524 */
[C---:B------:R-:W-:Y:S02]  /*45e0*/  ISETP.GT.AND P4, PT, R3.reuse, RZ, P1 ;  /* 0x000000ff0300720c */ /* 0x040fe40000f84270 */
[----:B------:R-:W-:Y:S01]  /*45f0*/  ISETP.GT.AND P1, PT, R3, 0x8, P1 ;  /* 0x000000080300780c */ /* 0x000fe20000f24270 */
[----:B0-----:R-:W-:Y:S02]  /*4600*/  @P3 IMAD.MOV.U32 R4, RZ, RZ, R8 ;  /* 0x000000ffff043224 */ /* 0x001fe400078e0008 */
[----:B------:R-:W-:-:S05]  /*4610*/  @P3 IMAD.MOV.U32 R5, RZ, RZ, R9 ;  /* 0x000000ffff053224 */ /* 0x000fca00078e0009 */
[----:B------:R0:W-:Y:S02]  /*4620*/  @P3 STG.E.U16 desc[UR36][R4.64+0x60], R50 ;  /* 0x0000603204003986 */ /* 0x0001e4000c101524 */
[----:B0-----:R-:W-:Y:S02]  /*4630*/  @P2 IMAD.MOV.U32 R4, RZ, RZ, R8 ;  /* 0x000000ffff042224 */ /* 0x001fe400078e0008 */
[----:B------:R-:W-:-:S05]  /*4640*/  @P2 IMAD.MOV.U32 R5, RZ, RZ, R9 ;  /* 0x000000ffff052224 */ /* 0x000fca00078e0009 */
[----:B------:R0:W-:Y:S02]  /*4650*/  @P2 STG.E.U16 desc[UR36][R4.64+0x62], R51 ;  /* 0x0000623304002986 */ /* 0x0001e4000c101524 */
[----:B0-----:R-:W-:Y:S02]  /*4660*/  @P4 IMAD.MOV.U32 R4, RZ, RZ, R6 ;  /* 0x000000ffff044224 */ /* 0x001fe400078e0006 */
[----:B------:R-:W-:-:S05]  /*4670*/  @P4 IMAD.MOV.U32 R5, RZ, RZ, R7 ;  /* 0x000000ffff054224 */ /* 0x000fca00078e0007 */
[----:B------:R0:W-:Y:S04]  /*4680*/  @P4 STG.E.U16 desc[UR36][R4.64+0x70], R52 ;  /* 0x0000703404004986 */ /* 0x0001e8000c101524 */
[----:B------:R1:W-:Y:S01]  /*4690*/  @P5 STG.E.U16 desc[UR36][R6.64+0x72], R53 ;  /* 0x0000723506005986 */ /* 0x0003e2000c101524 */
[----:B0-----:R-:W-:Y:S02]  /*46a0*/  @P1 IMAD.MOV.U32 R4, RZ, RZ, R8 ;  /* 0x000000ffff041224 */ /* 0x001fe400078e0008 */
[----:B------:R-:W-:-:S05]  /*46b0*/  @P1 IMAD.MOV.U32 R5, RZ, RZ, R9 ;  /* 0x000000ffff051224 */ /* 0x000fca00078e0009 */
[----:B------:R1:W-:Y:S04]  /*46c0*/  @P1 STG.E.U16 desc[UR36][R4.64+0x70], R54 ;  /* 0x0000703604001986 */ /* 0x0003e8000c101524 */
[----:B------:R1:W-:Y:S02]  /*46d0*/  @P0 STG.E.U16 desc[UR36][R8.64+0x72], R55 ;  /* 0x0000723708000986 */ /* 0x0003e4000c101524 */
.L_x_94:
[----:B------:R-:W-:Y:S05]  /*46e0*/  BSYNC B0 ;  /* 0x0000000000007941 */ /* 0x000fea0003800000 */
.L_x_32:
[----:B------:R-:W-:Y:S01]  /*46f0*/  IADD3 R16, P0, R16, UR38, RZ ;  /* 0x0000002610107c10 */ /* 0x000fe2000ff1e0ff */
[----:B------:R-:W-:Y:S01]  /*4700*/  ULDC.64 UR4, c[0x0][0x650] ;  /* 0x0001940000047ab9 */ /* 0x000fe20000000a00 */
[----:B------:R-:W-:Y:S01]  /*4710*/  PRMT R3, RZ, 0x7610, R3 ;  /* 0x00007610ff037816 */ /* 0x000fe20000000003 */
[----:B------:R-:W-:Y:S01]  /*4720*/  IMAD.MOV.U32 R70, RZ, RZ, -0x1 ;  /* 0xffffffffff467424 */ /* 0x000fe200078e00ff */
[----:B------:R-:W-:Y:S01]  /*4730*/  IADD3.X R17, R17, UR41, RZ, P0, !PT ;  /* 0x0000002911117c10 */ /* 0x000fe200087fe4ff */
[----:B------:R-:W-:Y:S01]  /*4740*/  IMAD.MOV.U32 R69, RZ, RZ, -0x1 ;  /* 0xffffffffff457424 */ /* 0x000fe200078e00ff */
[----:B------:R-:W-:-:S04]  /*4750*/  ISETP.GE.U32.AND P0, PT, R16, UR4, PT ;  /* 0x0000000410007c0c */ /* 0x000fc8000bf06070 */
[----:B------:R-:W-:-:S13]  /*4760*/  ISETP.GE.U32.AND.EX P0, PT, R17, UR5, PT, P0 ;  /* 0x0000000511007c0c */ /* 0x000fda000bf06100 */
[----:B------:R-:W-:Y:S05]  /*4770*/  @P0 BRA `(.L_x_95) ;  /* 0x00000004004c0947 */ /* 0x000fea0003800000 */
[----:B-12-4-:R-:W1:Y:S01]  /*4780*/  LDC.64 R10, c[0x0][0x628] ;  /* 0x00018a00ff0a7b82 */ /* 0x016e620000000a00 */
[----:B---3--:R-:W2:Y:S01]  /*4790*/  S2R R12, SR_CTAID.X ;  /* 0x00000000000c7919 */ /* 0x008ea20000002500 */
[----:B------:R-:W-:Y:S02]  /*47a0*/  IMAD.MOV.U32 R8, RZ, RZ, R16 ;  /* 0x000000ffff087224 */ /* 0x000fe400078e0010 */
[----:B------:R-:W-:Y:S01]  /*47b0*/  IMAD.MOV.U32 R9, RZ, RZ, R17 ;  /* 0x000000ffff097224 */ /* 0x000fe200078e0011 */
[----:B------:R-:W3:Y:S03]  /*47c0*/  S2R R20, SR_CTAID.Y ;  /* 0x0000000000147919 */ /* 0x000ee60000002600 */
[----:B------:R-:W4:Y:S08]  /*47d0*/  LDC R0, c[0x0][0x630] ;  /* 0x00018c00ff007b82 */ /* 0x000f300000000800 */
[----:B------:R-:W0:Y:S01]  /*47e0*/  LDC.64 R14, c[0x0][0x620] ;  /* 0x00018800ff0e7b82 */ /* 0x000e220000000a00 */
[----:B-1----:R-:W-:-:S04]  /*47f0*/  ISETP.NE.U32.AND P0, PT, R10, RZ, PT ;  /* 0x000000ff0a00720c */ /* 0x002fc80003f05070 */
[----:B------:R-:W-:-:S13]  /*4800*/  ISETP.NE.AND.EX P0, PT, R11, RZ, PT, P0 ;  /* 0x000000ff0b00720c */ /* 0x000fda0003f05300 */
[----:B0-234-:R-:W-:Y:S05]  /*4810*/  @!P0 BRA `(.L_x_96) ;  /* 0x0000000000288947 */ /* 0x01dfea0003800000 */
        /* <DEDUP_REMOVED lines=10> */
.L_x_96:
[-CC-:B------:R-:W-:Y:S01]  /*48c0*/  SHF.R.U64 R69, R8, R0.reuse, R9.reuse ;  /* 0x0000000008457219 */ /* 0x180fe20000001209 */
[----:B------:R-:W0:Y:S01]  /*48d0*/  LDC.64 R26, c[0x0][0x640] ;  /* 0x00019000ff1a7b82 */ /* 0x000e220000000a00 */
[----:B------:R-:W-:Y:S01]  /*48e0*/  SHF.R.U32.HI R0, RZ, R0, R9 ;  /* 0x00000000ff007219 */ /* 0x000fe20000011609 */
[----:B------:R-:W-:Y:S01]  /*48f0*/  ULDC UR4, c[0x0][0x150] ;  /* 0x0000540000047ab9 */ /* 0x000fe20000000800 */
[----:B------:R-:W-:Y:S02]  /*4900*/  IADD3 R3, P0, RZ, -R69, RZ ;  /* 0x80000045ff037210 */ /* 0x000fe40007f1e0ff */
[----:B------:R-:W-:-:S03]  /*4910*/  I2FP.F32.U32 R7, R12 ;  /* 0x0000000c00077245 */ /* 0x000fc60000201000 */
[----:B------:R-:W1:Y:S01]  /*4920*/  LDC R6, c[0x0][0x618] ;  /* 0x00018600ff067b82 */ /* 0x000e620000000800 */
[----:B------:R-:W-:Y:S02]  /*4930*/  IMAD.X R5, RZ, RZ, ~R0, P0 ;  /* 0x000000ffff057224 */ /* 0x000fe400000e0e00 */
[----:B------:R-:W-:Y:S01]  /*4940*/  FMUL R7, R7, UR4 ;  /* 0x0000000407077c20 */ /* 0x000fe20008400000 */
[----:B------:R-:W-:Y:S01]  /*4950*/  ULDC UR4, c[0x0][0x154] ;  /* 0x0000550000047ab9 */ /* 0x000fe20000000800 */
[-C--:B------:R-:W-:Y:S02]  /*4960*/  IMAD R0, R5, R14.reuse, RZ ;  /* 0x0000000e05007224 */ /* 0x080fe400078e02ff */
[C---:B------:R-:W-:Y:S01]  /*4970*/  IMAD.WIDE.U32 R4, R3.reuse, R14, R16 ;  /* 0x0000000e03047225 */ /* 0x040fe200078e0010 */
[----:B------:R-:W2:Y:S01]  /*4980*/  LDC R8, c[0x0][0x608] ;  /* 0x00018200ff087b82 */ /* 0x000ea20000000800 */
[----:B------:R-:W3:Y:S02]  /*4990*/  F2I.U32.TRUNC.NTZ R7, R7 ;  /* 0x0000000700077305 */ /* 0x000ee4000020f000 */
[----:B------:R-:W-:Y:S01]  /*49a0*/  IMAD R3, R3, R15, R0 ;  /* 0x0000000f03037224 */ /* 0x000fe200078e0200 */
[----:B------:R-:W-:-:S03]  /*49b0*/  I2FP.F32.U32 R0, R20 ;  /* 0x0000001400007245 */ /* 0x000fc60000201000 */
[----:B------:R-:W-:Y:S01]  /*49c0*/  IMAD.IADD R3, R5, 0x1, R3 ;  /* 0x0000000105037824 */ /* 0x000fe200078e0203 */
[----:B------:R-:W4:Y:S01]  /*49d0*/  LDC R11, c[0x0][0x658] ;  /* 0x00019600ff0b7b82 */ /* 0x000f220000000800 */
[----:B0-----:R-:W-:-:S04]  /*49e0*/  ISETP.NE.U32.AND P0, PT, R26, RZ, PT ;  /* 0x000000ff1a00720c */ /* 0x001fc80003f05070 */
[----:B------:R-:W-:-:S03]  /*49f0*/  ISETP.NE.AND.EX P0, PT, R27, RZ, PT, P0 ;  /* 0x000000ff1b00720c */ /* 0x000fc60003f05300 */
[----:B------:R-:W0:Y:S01]  /*4a00*/  LDC R9, c[0x0][0x144] ;  /* 0x00005100ff097b82 */ /* 0x000e220000000800 */
[-C--:B-1----:R-:W-:Y:S01]  /*4a10*/  SHF.R.U64 R10, R4, R6.reuse, R3 ;  /* 0x00000006040a7219 */ /* 0x082fe20000001203 */
[----:B---3--:R-:W-:Y:S01]  /*4a20*/  IMAD.MOV R7, RZ, RZ, -R7 ;  /* 0x000000ffff077224 */ /* 0x008fe200078e0a07 */
[----:B------:R-:W-:Y:S01]  /*4a30*/  SHF.R.U32.HI R3, RZ, R6, R3 ;  /* 0x00000006ff037219 */ /* 0x000fe20000011603 */
[----:B------:R-:W-:-:S04]  /*4a40*/  FMUL R6, R0, UR4 ;  /* 0x0000000400067c20 */ /* 0x000fc80008400000 */
[----:B------:R-:W1:Y:S01]  /*4a50*/  LDC R21, c[0x0][0x148] ;  /* 0x00005200ff157b82 */ /* 0x000e620000000800 */
[----:B------:R3:W0:Y:S01]  /*4a60*/  F2I.U32.TRUNC.NTZ R14, R6 ;  /* 0x00000006000e7305 */ /* 0x000622000020f000 */
[-CC-:B--2---:R-:W-:Y:S02]  /*4a70*/  SHF.R.U64 R13, R10, R8.reuse, R3.reuse ;  /* 0x000000080a0d7219 */ /* 0x184fe40000001203 */
[----:B------:R-:W-:-:S04]  /*4a80*/  SHF.R.U32.HI R0, RZ, R8, R3 ;  /* 0x00000008ff007219 */ /* 0x000fc80000011603 */
[----:B-----5:R-:W2:Y:S01]  /*4a90*/  LDC R24, c[0x0][0x648] ;  /* 0x00019200ff187b82 */ /* 0x020ea20000000800 */
[-CC-:B----4-:R-:W-:Y:S02]  /*4aa0*/  SHF.R.U64 R15, R13, R11.reuse, R0.reuse ;  /* 0x0000000b0d0f7219 */ /* 0x190fe40000001200 */
[----:B------:R-:W-:-:S03]  /*4ab0*/  SHF.R.U32.HI R5, RZ, R11, R0 ;  /* 0x0000000bff057219 */ /* 0x000fc60000011600 */
[----:B------:R-:W-:Y:S02]  /*4ac0*/  IMAD.MOV.U32 R4, RZ, RZ, R15 ;  /* 0x000000ffff047224 */ /* 0x000fe400078e000f */
[----:B------:R-:W4:Y:S01]  /*4ad0*/  LDC R28, c[0x0][0x638] ;  /* 0x00018e00ff1c7b82 */ /* 0x000f220000000800 */
[----:B0-----:R-:W-:-:S07]  /*4ae0*/  IMAD R25, R9, R7, R12 ;  /* 0x0000000709197224 */ /* 0x001fce00078e020c */
[----:B------:R-:W0:Y:S08]  /*4af0*/  LDC R29, c[0x0][0x610] ;  /* 0x00018400ff1d7b82 */ /* 0x000e300000000800 */
[----:B------:R-:W0:Y:S01]  /*4b00*/  LDC R30, c[0x0][0x600] ;  /* 0x00018000ff1e7b82 */ /* 0x000e220000000800 */
[----:B-123--:R-:W-:Y:S05]  /*4b10*/  @!P0 BRA `(.L_x_97) ;  /* 0x0000000000288947 */ /* 0x00efea0003800000 */
[----:B------:R-:W1:Y:S02]  /*4b20*/  LDC R0, c[0x0][0x64c] ;  /* 0x00019300ff007b82 */ /* 0x000e640000000800 */
[----:B-1----:R-:W-:-:S05]  /*4b30*/  IADD3 R3, P0, R15, R0, RZ ;  /* 0x000000000f037210 */ /* 0x002fca0007f1e0ff */
        /* <DEDUP_REMOVED lines=8> */
.L_x_97:
[----:B------:R-:W-:Y:S01]  /*4bc0*/  ISETP.NE.AND P0, PT, R2, 0x1, PT ;  /* 0x000000010200780c */ /* 0x000fe20003f05270 */
[----:B------:R-:W-:Y:S01]  /*4bd0*/  IMAD.MOV R14, RZ, RZ, -R14 ;  /* 0x000000ffff0e7224 */ /* 0x000fe200078e0a0e */
[----:B------:R-:W-:Y:S02]  /*4be0*/  SHF.R.U64 R3, R4, R24, R5 ;  /* 0x0000001804037219 */ /* 0x000fe40000001205 */
[----:B------:R-:W-:Y:S02]  /*4bf0*/  LOP3.LUT R0, R13, R66, RZ, 0xc0, !PT ;  /* 0x000000420d007212 */ /* 0x000fe400078ec0ff */
[----:B------:R-:W-:Y:S01]  /*4c00*/  LOP3.LUT R10, R10, R65, RZ, 0xc0, !PT ;  /* 0x000000410a0a7212 */ /* 0x000fe200078ec0ff */
[----:B------:R-:W-:Y:S02]  /*4c10*/  IMAD.MOV R4, RZ, RZ, -R3 ;  /* 0x000000ffff047224 */ /* 0x000fe400078e0a03 */
[----:B------:R-:W-:Y:S02]  /*4c20*/  IMAD R0, R61, R3, R0 ;  /* 0x000000033d007224 */ /* 0x000fe400078e0200 */
[----:B----4-:R-:W-:-:S02]  /*4c30*/  IMAD R3, R4, R28, R15 ;  /* 0x0000001c04037224 */ /* 0x010fc400078e020f */
[----:B------:R-:W-:Y:S02]  /*4c40*/  @P0 IMAD R25, R21, R14, R20 ;  /* 0x0000000e15190224 */ /* 0x000fe400078e0214 */
[----:B0-----:R-:W-:Y:S02]  /*4c50*/  IMAD R5, R3, R30, R10 ;  /* 0x0000001e03057224 */ /* 0x001fe400078e020a */
[----:B------:R-:W-:Y:S02]  /*4c60*/  IMAD R0, R0, R29, R25 ;  /* 0x0000001d00007224 */ /* 0x000fe400078e0219 */
[----:B------:R-:W-:-:S03]  /*4c70*/  IMAD.MOV.U32 R4, RZ, RZ, 0x1 ;  /* 0x00000001ff047424 */ /* 0x000fc600078e00ff */
[----:B------:R-:W-:Y:S02]  /*4c80*/  SEL R70, R5, R0, !P0 ;  /* 0x0000000005467207 */ /* 0x000fe40004000000 */
[----:B------:R-:W-:Y:S02]  /*4c90*/  PRMT R3, R4, 0x7610, R3 ;  /* 0x0000761004037816 */ /* 0x000fe40000000003 */
[----:B------:R-:W-:-:S07]  /*4ca0*/  SEL R0, R0, R5, !P0 ;  /* 0x0000000500007207 */ /* 0x000fce0004000000 */
.L_x_95:
[----:B------:R-:W-:Y:S01]  /*4cb0*/  UIADD3 UR42, UR43, UR42, URZ ;  /* 0x0000002a2b2a7290 */ /* 0x000fe2000fffe03f */
[----:B------:R-:W-:Y:S01]  /*4cc0*/  LOP3.LUT P0, RZ, R3, 0xff, RZ, 0xc0, !PT ;  /* 0x000000ff03ff7812 */ /* 0x000fe2000780c0ff */
[----:B------:R-:W-:Y:S02]  /*4cd0*/  IMAD.MOV.U32 R71, RZ, RZ, R0 ;  /* 0x000000ffff477224 */ /* 0x000fe400078e0000 */
[----:B------:R-:W-:Y:S02]  /*4ce0*/  USHF.R.U32.HI UR4, URZ, 0x2, UR42 ;  /* 0x000000023f047899 */ /* 0x000fe4000801162a */
[----:B------:R-:W-:Y:S02]  /*4cf0*/  UISETP.GT.U32.AND UP1, UPT, UR42, 0x3, UPT ;  /* 0x000000032a00788c */ /* 0x000fe4000bf24070 */
[----:B------:R-:W-:Y:S02]  /*4d00*/  ULOP3.LUT UR4, UR4, 0x1, URZ, 0xc0, !UPT ;  /* 0x0000000104047892 */ /* 0x000fe4000f8ec03f */
[----:B------:R-:W-:-:S02]  /*4d10*/  UISETP.LT.U32.AND UP1, UPT, UR43, 0x4, UP1 ;  /* 0x000000042b00788c */ /* 0x000fc40008f21070 */
[----:B------:R-:W-:Y:S02]  /*4d20*/  UISETP.NE.U32.AND UP0, UPT, UR4, 0x1, UPT ;  /* 0x000000010400788c */ /* 0x000fe4000bf05070 */
[----:B------:R-:W-:Y:S02]  /*4d30*/  USEL UR5, URZ, 0x1, !UP1 ;  /* 0x000000013f057887 */ /* 0x000fe4000c800000 */
[----:B------:R-:W-:Y:S02]  /*4d40*/  UISETP.GT.U32.AND UP0, UPT, UR43, 0x3, !UP0 ;  /* 0x000000032b00788c */ /* 0x000fe4000c704070 */
[----:B------:R-:W-:Y:S02]  /*4d50*/  ULOP3.LUT UR42, UR42, 0x3, URZ, 0xc0, !UPT ;  /* 0x000000032a2a7892 */ /* 0x000fe4000f8ec03f */
[----:B------:R-:W-:-:S04]  /*4d60*/  USEL UR4, URZ, 0x1, !UP0 ;  /* 0x000000013f047887 */ /* 0x000fc8000c000000 */
[----:B------:R-:W-:Y:S01]  /*4d70*/  ULOP3.LUT UR40, UR4, UR40, UR5, 0x96, !UPT ;  /* 0x0000002804287292 */ /* 0x000fe2000f8e9605 */
[----:B------:R-:W-:Y:S11]  /*4d80*/  @P0 BRA `(.L_x_98) ;  /* 0xffffffc400bc0947 */ /* 0x000ff6000383ffff */
[----:B------:R-:W-:Y:S05]  /*4d90*/  EXIT ;  /* 0x000000000000794d */ /* 0x000fea0003800000 */
.L_x_7:
        /* <DEDUP_REMOVED lines=26> */
.L_x_100:
[----:B------:R-:W0:Y:S01]  /*4f40*/  LDC.64 R28, c[0x0][0x640] ;  /* 0x00019000ff1c7b82 */ /* 0x000e220000000a00 */
[-CC-:B------:R-:W-:Y:S01]  /*4f50*/  SHF.R.U64 R22, R14, R6.reuse, R15.reuse ;  /* 0x000000060e167219 */ /* 0x180fe2000000120f */
[----:B------:R-:W-:Y:S01]  /*4f60*/  IMAD.MOV.U32 R30, RZ, RZ, 0x1 ;  /* 0x00000001ff1e7424 */ /* 0x000fe200078e00ff */
[----:B------:R-:W-:Y:S02]  /*4f70*/  SHF.R.U32.HI R6, RZ, R6, R15 ;  /* 0x00000006ff067219 */ /* 0x000fe4000001160f */
[----:B------:R-:W-:-:S03]  /*4f80*/  IADD3 R13, P0, RZ, -R22, RZ ;  /* 0x80000016ff0d7210 */ /* 0x000fc60007f1e0ff */
[----:B------:R-:W1:Y:S02]  /*4f90*/  LDC R12, c[0x0][0x618] ;  /* 0x00018600ff0c7b82 */ /* 0x000e640000000800 */
[----:B------:R-:W-:-:S04]  /*4fa0*/  IMAD.X R11, RZ, RZ, ~R6, P0 ;  /* 0x000000ffff0b7224 */ /* 0x000fc800000e0e06 */
[-C--:B------:R-:W-:Y:S02]  /*4fb0*/  IMAD R6, R11, R24.reuse, RZ ;  /* 0x000000180b067224 */ /* 0x080fe400078e02ff */
[----:B------:R-:W2:Y:S01]  /*4fc0*/  LDC R14, c[0x0][0x608] ;  /* 0x00018200ff0e7b82 */ /* 0x000ea20000000800 */
[----:B------:R-:W-:-:S04]  /*4fd0*/  IMAD.WIDE.U32 R10, R13, R24, R16 ;  /* 0x000000180d0a7225 */ /* 0x000fc800078e0010 */
[----:B------:R-:W-:-:S03]  /*4fe0*/  IMAD R13, R13, R25, R6 ;  /* 0x000000190d0d7224 */ /* 0x000fc600078e0206 */
[----:B------:R-:W3:Y:S01]  /*4ff0*/  LDC R27, c[0x0][0x658] ;  /* 0x00019600ff1b7b82 */ /* 0x000ee20000000800 */
[----:B------:R-:W-:Y:S01]  /*5000*/  IMAD.IADD R11, R11, 0x1, R13 ;  /* 0x000000010b0b7824 */ /* 0x000fe200078e020d */
[----:B0-----:R-:W-:-:S04]  /*5010*/  ISETP.NE.U32.AND P0, PT, R28, RZ, PT ;  /* 0x000000ff1c00720c */ /* 0x001fc80003f05070 */
[----:B------:R-:W-:Y:S02]  /*5020*/  ISETP.NE.AND.EX P0, PT, R29, RZ, PT, P0 ;  /* 0x000000ff1d00720c */ /* 0x000fe40003f05300 */
[----:B------:R-:W0:Y:S01]  /*5030*/  LDC R20, c[0x0][0x600] ;  /* 0x00018000ff147b82 */ /* 0x000e220000000800 */
[-CC-:B-1----:R-:W-:Y:S01]  /*5040*/  SHF.R.U64 R8, R10, R12.reuse, R11.reuse ;  /* 0x0000000c0a087219 */ /* 0x182fe2000000120b */
[----:B------:R-:W-:Y:S01]  /*5050*/  IMAD.MOV.U32 R10, RZ, RZ, -0x1 ;  /* 0xffffffffff0a7424 */ /* 0x000fe200078e00ff */
[----:B------:R-:W-:-:S05]  /*5060*/  SHF.R.U32.HI R11, RZ, R12, R11 ;  /* 0x0000000cff0b7219 */ /* 0x000fca000001160b */
[----:B------:R-:W1:Y:S01]  /*5070*/  LDC R24, c[0x0][0x648] ;  /* 0x00019200ff187b82 */ /* 0x000e620000000800 */
[-CC-:B--2---:R-:W-:Y:S02]  /*5080*/  SHF.R.U64 R21, R8, R14.reuse, R11.reuse ;  /* 0x0000000e08157219 */ /* 0x184fe4000000120b */
[----:B------:R-:W-:-:S05]  /*5090*/  SHF.R.U32.HI R6, RZ, R14, R11 ;  /* 0x0000000eff067219 */ /* 0x000fca000001160b */
[----:B------:R-:W2:Y:S01]  /*50a0*/  LDC R26, c[0x0][0x638] ;  /* 0x00018e00ff1a7b82 */ /* 0x000ea20000000800 */
[-C--:B---3--:R-:W-:Y:S02]  /*50b0*/  SHF.L.U32 R10, R10, R27.reuse, RZ ;  /* 0x0000001b0a0a7219 */ /* 0x088fe400000006ff */
[-CC-:B------:R-:W-:Y:S02]  /*50c0*/  SHF.R.U64 R25, R21, R27.reuse, R6.reuse ;  /* 0x0000001b15197219 */ /* 0x180fe40000001206 */
[----:B------:R-:W-:Y:S02]  /*50d0*/  LOP3.LUT R32, RZ, R10, RZ, 0x33, !PT ;  /* 0x0000000aff207212 */ /* 0x000fe400078e33ff */
[----:B------:R-:W-:Y:S01]  /*50e0*/  SHF.R.U32.HI R11, RZ, R27, R6 ;  /* 0x0000001bff0b7219 */ /* 0x000fe20000011606 */
[----:B------:R-:W3:Y:S01]  /*50f0*/  LDC R31, c[0x0][0x610] ;  /* 0x00018400ff1f7b82 */ /* 0x000ee20000000800 */
[----:B------:R-:W-:Y:S01]  /*5100*/  IMAD.MOV.U32 R10, RZ, RZ, R25 ;  /* 0x000000ffff0a7224 */ /* 0x000fe200078e0019 */
[----:B------:R-:W-:Y:S06]  /*5110*/  @!P0 BRA `(.L_x_101) ;  /* 0x0000000000288947 */ /* 0x000fec0003800000 */
        /* <DEDUP_REMOVED lines=10> */
.L_x_101:
[----:B------:R-:W-:Y:S02]  /*51c0*/  ISETP.NE.AND P0, PT, R2, 0x1, PT ;  /* 0x000000010200780c */ /* 0x000fe40003f05270 */
[----:B-1----:R-:W-:Y:S01]  /*51d0*/  SHF.R.U64 R6, R10, R24, R11 ;  /* 0x000000180a067219 */ /* 0x002fe2000000120b */
[----:B0-----:R-:W-:Y:S01]  /*51e0*/  VIADD R11, R20, 0xffffffff ;  /* 0xffffffff140b7836 */ /* 0x001fe20000000000 */
[----:B------:R-:W-:Y:S02]  /*51f0*/  SHF.L.U32 R30, R30, R27, RZ ;  /* 0x0000001b1e1e7219 */ /* 0x000fe400000006ff */
[----:B------:R-:W-:Y:S01]  /*5200*/  LOP3.LUT R5, R21, R32, RZ, 0xc0, !PT ;  /* 0x0000002015057212 */ /* 0x000fe200078ec0ff */
[----:B------:R-:W-:-:S04]  /*5210*/  IMAD.MOV R10, RZ, RZ, -R6 ;  /* 0x000000ffff0a7224 */ /* 0x000fc800078e0a06 */
[----:B------:R-:W-:Y:S01]  /*5220*/  IMAD R6, R30, R6, R5 ;  /* 0x000000061e067224 */ /* 0x000fe200078e0205 */
[----:B------:R-:W-:Y:S01]  /*5230*/  LOP3.LUT R5, R8, R11, RZ, 0xc0, !PT ;  /* 0x0000000b08057212 */ /* 0x000fe200078ec0ff */
[----:B------:R-:W-:Y:S02]  /*5240*/  @P0 IMAD R7, R9, R23, R4 ;  /* 0x0000001709070224 */ /* 0x000fe400078e0204 */
[----:B--2---:R-:W-:Y:S02]  /*5250*/  IMAD R4, R10, R26, R25 ;  /* 0x0000001a0a047224 */ /* 0x004fe400078e0219 */
[----:B---3--:R-:W-:Y:S02]  /*5260*/  IMAD R7, R6, R31, R7 ;  /* 0x0000001f06077224 */ /* 0x008fe400078e0207 */
[----:B------:R-:W-:Y:S02]  /*5270*/  IMAD R4, R4, R20, R5 ;  /* 0x0000001404047224 */ /* 0x000fe400078e0205 */
[----:B------:R-:W-:-:S02]  /*5280*/  IMAD.MOV.U32 R8, RZ, RZ, 0x1 ;  /* 0x00000001ff087424 */ /* 0x000fc400078e00ff */
[----:B------:R-:W-:Y:S01]  /*5290*/  IMAD.MOV.U32 R6, RZ, RZ, R22 ;  /* 0x000000ffff067224 */ /* 0x000fe200078e0016 */
[----:B------:R-:W-:Y:S02]  /*52a0*/  SEL R20, R4, R7, !P0 ;  /* 0x0000000704147207 */ /* 0x000fe40004000000 */
[----:B------:R-:W-:-:S07]  /*52b0*/  SEL R21, R7, R4, !P0 ;  /* 0x0000000407157207 */ /* 0x000fce0004000000 */
.L_x_99:
[----:B------:R-:W-:-:S08]  /*52c0*/  NOP ;  /* 0x0000000000007918 */ /* 0x000fd00000000000 */
[----:B------:R-:W0:-:S00]  /*52d0*/  USETMAXREG.DEALLOC.CTAPOOL 0x28 ;  /* 0x00000028000079c8 */ /* 0x000e0000080e0500 */
[----:B0-----:R-:W-:-:S13]  /*52e0*/  ISETP.NE.AND P0, PT, R3, RZ, PT ;  /* 0x000000ff0300720c */ /* 0x001fda0003f05270 */
[----:B------:R-:W-:Y:S05]  /*52f0*/  @P0 EXIT ;  /* 0x000000000000094d */ /* 0x000fea0003800000 */
[----:B------:R-:W-:Y:S01]  /*5300*/  LOP3.LUT P0, RZ, R8, 0xff, RZ, 0xc0, !PT ;  /* 0x000000ff08ff7812 */ /* 0x000fe2000780c0ff */
[----:B------:R-:W-:Y:S02]  /*5310*/  IMAD.MOV.U32 R3, RZ, RZ, 0x1 ;  /* 0x00000001ff037424 */ /* 0x000fe400078e00ff */
[----:B------:R-:W-:-:S10]  /*5320*/  IMAD.MOV.U32 R8, RZ, RZ, RZ ;  /* 0x000000ffff087224 */ /* 0x000fd400078e00ff */
[----:B------:R-:W-:Y:S05]  /*5330*/  @!P0 BRA `(.L_x_102) ;  /* 0x0000000c005c8947 */ /* 0x000fea0003800000 */
[----:B------:R-:W0:Y:S01]  /*5340*/  LDC R3, c[0x0][0x28c] ;  /* 0x0000a300ff037b82 */ /* 0x000e220000000800 */
[----:B------:R-:W1:Y:S01]  /*5350*/  S2R R12, SR_CgaCtaId ;  /* 0x00000000000c7919 */ /* 0x000e620000008800 */
[----:B------:R-:W-:Y:S01]  /*5360*/  ULDC UR5, c[0x0][0x658] ;  /* 0x0001960000057ab9 */ /* 0x000fe20000000800 */
[----:B------:R-:W-:Y:S01]  /*5370*/  UMOV UR6, 0xffffffff ;  /* 0xffffffff00067882 */ /* 0x000fe20000000000 */
[----:B------:R-:W-:Y:S01]  /*5380*/  BSSY B0, `(.L_x_102) ;  /* 0x00000d2000007945 */ /* 0x000fe20003800000 */
[----:B------:R-:W-:Y:S01]  /*5390*/  USHF.L.U32 UR6, UR6, UR5, URZ ;  /* 0x0000000506067299 */ /* 0x000fe2000800063f */
[----:B------:R-:W-:Y:S01]  /*53a0*/  IMAD.MOV.U32 R10, RZ, RZ, 0x1 ;  /* 0x00000001ff0a7424 */ /* 0x000fe200078e00ff */
[----:B------:R-:W-:Y:S01]  /*53b0*/  LOP3.LUT R19, R18, 0x2, RZ, 0xfc, !PT ;  /* 0x0000000212137812 */ /* 0x000fe200078efcff */
[----:B------:R-:W-:Y:S01]  /*53c0*/  IMAD.MOV.U32 R8, RZ, RZ, RZ ;  /* 0x000000ffff087224 */ /* 0x000fe200078e00ff */
[----:B------:R-:W-:Y:S01]  /*53d0*/  ULDC UR4, c[0x0][0x600] ;  /* 0x0001800000047ab9 */ /* 0x000fe20000000800 */
[----:B------:R-:W-:Y:S01]  /*53e0*/  UMOV UR7, 0x1 ;  /* 0x0000000100077882 */ /* 0x000fe20000000000 */
[----:B------:R-:W-:-:S02]  /*53f0*/  UIADD3 UR4, UR4, -0x1, URZ ;  /* 0xffffffff04047890 */ /* 0x000fc4000fffe03f */
[----:B------:R-:W-:Y:S02]  /*5400*/  USHF.L.U32 UR5, UR7, UR5, URZ ;  /* 0x0000000507057299 */ /* 0x000fe4000800063f */
[----:B------:R-:W-:Y:S01]  /*5410*/  ULOP3.LUT UR6, URZ, UR6, URZ, 0x33, !UPT ;  /* 0x000000063f067292 */ /* 0x000fe2000f8e333f */
[----:B------:R-:W-:Y:S01]  /*5420*/  ULDC.64 UR30, c[0x0][0x198] ;  /* 0x00006600001e7ab9 */ /* 0x000fe20000000a00 */
[----:B0-----:R-:W-:-:S05]  /*5430*/  VIADD R3, R3, 0x7f ;  /* 0x0000007f03037836 */ /* 0x001fca0000000000 */
[----:B------:R-:W-:-:S04]  /*5440*/  SHF.R.S32.HI R4, RZ, 0x1f, R3 ;  /* 0x0000001fff047819 */ /* 0x000fc80000011403 */
[----:B------:R-:W-:Y:S01]  /*5450*/  LEA.HI R4, R4, R3, RZ, 0x7 ;  /* 0x0000000304047211 */ /* 0x000fe200078f38ff */
[C---:B-1----:R-:W-:Y:S02]  /*5460*/  IMAD.SHL.U32 R11, R12.reuse, 0x8, RZ ;  /* 0x000000080c0b7824 */ /* 0x042fe400078e00ff */
[----:B------:R-:W-:Y:S01]  /*5470*/  IMAD.SHL.U32 R12, R12, 0x200, RZ ;  /* 0x000002000c0c7824 */ /* 0x000fe200078e00ff */
[----:B------:R-:W-:Y:S01]  /*5480*/  SHF.R.S32.HI R9, RZ, 0x7, R4 ;  /* 0x00000007ff097819 */ /* 0x000fe20000011404 */
[----:B------:R-:W-:Y:S01]  /*5490*/  IMAD.MOV.U32 R3, RZ, RZ, 0x1 ;  /* 0x00000001ff037424 */ /* 0x000fe200078e00ff */
[----:B------:R-:W-:Y:S02]  /*54a0*/  LOP3.LUT R11, R11, 0x38, RZ, 0xc0, !PT ;  /* 0x000000380b0b7812 */ /* 0x000fe400078ec0ff */
[----:B------:R-:W-:Y:S01]  /*54b0*/  LOP3.LUT R12, R12, 0xe00, RZ, 0xc0, !PT ;  /* 0x00000e000c0c7812 */ /* 0x000fe200078ec0ff */
[----:B------:R-:W-:-:S07]  /*54c0*/  VIADD R13, R9, 0x1 ;  /* 0x00000001090d7836 */ /* 0x000fce0000000000 */
.L_x_113:
[----:B------:R-:W-:-:S03]  /*54d0*/  UMOV UR7, 0xffffffff ;  /* 0xffffffff00077882 */ /* 0x000fc60000000000 */
[----:B------:R-:W-:Y:S05]  /*54e0*/  BRA.DIV UR7, `(.L_x_103) ;  /* 0x0000000e07d87947 */ /* 0x000fea000b800000 */
[----:B------:R-:W-:-:S13]  /*54f0*/  ELECT P6, URZ, PT ;  /* 0x00000000003f782f */ /* 0x000fda00038c0000 */
.L_x_124:
[----:B------:R-:W0:Y:S01]  /*5500*/  LDC R4, c[0x0][0x28c] ;  /* 0x0000a300ff047b82 */ /* 0x000e220000000800 */
[----:B------:R-:W-:Y:S01]  /*5510*/  BSSY B1, `(.L_x_104) ;  /* 0x0000044000017945 */ /* 0x000fe20003800000 */
[----:B0-----:R-:W-:-:S13]  /*5520*/  ISETP.LT.OR P6, PT, R4, 0x1, !P6 ;  /* 0x000000010400780c */ /* 0x001fda00077c1670 */
[----:B------:R-:W-:Y:S05]  /*5530*/  @P6 BRA `(.L_x_105) ;  /* 0x0000000400046947 */ /* 0x000fea0003800000 */
[----:B------:R-:W-:Y:S02]  /*5540*/  IMAD R20, R20, 0x40, R11 ;  /* 0x0000004014147824 */ /* 0x000fe400078e020b */
[----:B------:R-:W-:Y:S02]  /*5550*/  IMAD.SHL.U32 R21, R21, 0x80, RZ ;  /* 0x0000008015157824 */ /* 0x000fe400078e00ff */
[----:B------:R-:W-:Y:S02]  /*5560*/  IMAD.MOV.U32 R24, RZ, RZ, RZ ;  /* 0x000000ffff187224 */ /* 0x000fe400078e00ff */
[----:B------:R-:W-:Y:S02]  /*5570*/  IMAD.MOV.U32 R4, RZ, RZ, R13 ;  /* 0x000000ffff047224 */ /* 0x000fe400078e000d */
[----:B------:R-:W-:Y:S02]  /*5580*/  IMAD.MOV.U32 R5, RZ, RZ, R3 ;  /* 0x000000ffff057224 */ /* 0x000fe400078e0003 */
[----:B------:R-:W-:-:S07]  /*5590*/  IMAD.MOV.U32 R7, RZ, RZ, R8 ;  /* 0x000000ffff077224 */ /* 0x000fce00078e0008 */
.L_x_108:
[----:B------:R-:W0:Y:S01]  /*55a0*/  S2R R15, SR_CgaCtaId ;  /* 0x00000000000f7919 */ /* 0x000e220000008800 */
[----:B------:R-:W-:Y:S02]  /*55b0*/  MOV R14, 0x400 ;  /* 0x00000400000e7802 */ /* 0x000fe40000000f00 */
[----:B------:R-:W-:Y:S02]  /*55c0*/  ISETP.NE.AND P1, PT, R0, RZ, PT ;  /* 0x000000ff0000720c */ /* 0x000fe40003f25270 */
[----:B0-----:R-:W-:Y:S02]  /*55d0*/  LEA R22, R15, R14, 0x18 ;  /* 0x0000000e0f167211 */ /* 0x001fe400078ec0ff */
[----:B------:R-:W-:-:S09]  /*55e0*/  SHF.L.U32 R14, R5, 0x1f, RZ ;  /* 0x0000001f050e7819 */ /* 0x000fd200000006ff */
[----:B------:R-:W0:Y:S01]  /*55f0*/  @!P1 LDC R15, c[0x0][0x500] ;  /* 0x00014000ff0f9b82 */ /* 0x000e220000000800 */
[----:B------:R-:W-:-:S04]  /*5600*/  IMAD R23, R7, 0x8, R22 ;  /* 0x0000000807177824 */ /* 0x000fc800078e0216 */
[----:B------:R-:W1:Y:S02]  /*5610*/  SYNCS.PHASECHK.TRANS64.TRYWAIT P0, [R23+URZ+0x20], R14 ;  /* 0x0000200e170075a7 */ /* 0x000e64000800017f */
[----:B-1----:R-:W-:Y:S05]  /*5620*/  @!P0 BRA `(.L_x_106) ;  /* 0x0000000c00a88947 */ /* 0x002fea0003800000 */
.L_x_125:
[----:B-1----:R-:W-:Y:S01]  /*5630*/  PRMT R14, R19, 0x9910, RZ ;  /* 0x00009910130e7816 */ /* 0x002fe200000000ff */
[----:B0-----:R0:W-:Y:S03]  /*5640*/  @!P1 SYNCS.ARRIVE.TRANS64 RZ, [R23+URZ], R15 ;  /* 0x0000000f17ff99a7 */ /* 0x0011e6000800003f */
[----:B------:R-:W-:-:S13]  /*5650*/  ISETP.NE.AND P0, PT, R14, 0x2, PT ;  /* 0x000000020e00780c */ /* 0x000fda0003f05270 */
[----:B0-----:R-:W-:Y:S05]  /*5660*/  @P0 BRA `(.L_x_107) ;  /* 0x0000000000040947 */ /* 0x001fea0003800000 */
[----:B------:R-:W-:Y:S01]  /*5670*/  BPT.TRAP 0x1 ;  /* 0x000000040000795c */ /* 0x000fe20000300000 */
.L_x_107:
[----:B------:R-:W-:Y:S01]  /*5680*/  IMAD R14, R7, 0x8000, R22 ;  /* 0x00008000070e7824 */ /* 0x000fe200078e0216 */
[----:B------:R-:W-:Y:S01]  /*5690*/  R2UR UR34, R24 ;  /* 0x00000000182272ca */ /* 0x000fe200000e0000 */
[----:B------:R-:W-:Y:S01]  /*56a0*/  VIADD R4, R4, 0xffffffff ;  /* 0xffffffff04047836 */ /* 0x000fe20000000000 */
[----:B------:R-:W-:Y:S01]  /*56b0*/  R2UR UR33, R23 ;  /* 0x00000000172172ca */ /* 0x000fe200000e0000 */
[----:B------:R-:W-:Y:S01]  /*56c0*/  UIADD3 UR14, UP0, UR30, 0xf0, URZ ;  /* 0x000000f01e0e7890 */ /* 0x000fe2000ff1e03f */
[----:B------:R-:W-:Y:S01]  /*56d0*/  R2UR UR24, R14 ;  /* 0x000000000e1872ca */ /* 0x000fe200000e0000 */
[----:B------:R-:W-:Y:S01]  /*56e0*/  IMAD R14, R7, 0x2000, R12 ;  /* 0x00002000070e7824 */ /* 0x000fe200078e020c */
[----:B------:R-:W-:Y:S01]  /*56f0*/  R2UR UR36, R6 ;  /* 0x00000000062472ca */ /* 0x000fe200000e0000 */
[----:B------:R-:W-:Y:S01]  /*5700*/  UIADD3 UR42, UP1, UR30, 0x1f0, URZ ;  /* 0x000001f01e2a7890 */ /* 0x000fe2000ff3e03f */
[----:B------:R-:W-:Y:S01]  /*5710*/  R2UR UR35, R21 ;  /* 0x00000000152372ca */ /* 0x000fe200000e0000 */
[----:B------:R-:W-:Y:S01]  /*5720*/  IMAD R14, R14, 0x2, R22 ;  /* 0x000000020e0e7824 */ /* 0x000fe200078e0216 */
[----:B------:R-:W-:Y:S01]  /*5730*/  R2UR UR19, R20 ;  /* 0x00000000141372ca */ /* 0x000fe200000e0000 */
[----:B------:R-:W-:Y:S01]  /*5740*/  UIADD3.X UR15, URZ, UR31, URZ, UP0, !UPT ;  /* 0x0000001f3f0f7290 */ /* 0x000fe200087fe43f */
[----:B------:R-:W-:Y:S01]  /*5750*/  ISETP.GT.AND P1, PT, R4, 0x1, PT ;  /* 0x000000010400780c */ /* 0x000fe20003f24270 */
[----:B------:R-:W-:Y:S01]  /*5760*/  UIADD3 UR26, UR34, 0x40, URZ ;  /* 0x00000040221a7890 */ /* 0x000fe2000fffe03f */
[----:B------:R-:W-:Y:S01]  /*5770*/  R2UR UR8, R14 ;  /* 0x000000000e0872ca */ /* 0x000fe200000e0000 */
[----:B------:R-:W-:Y:S01]  /*5780*/  UIADD3.X UR43, URZ, UR31, URZ, UP1, !UPT ;  /* 0x0000001f3f2b7290 */ /* 0x000fe20008ffe43f */
[----:B------:R-:W-:Y:S01]  /*5790*/  VIADD R7, R7, 0x1 ;  /* 0x0000000107077836 */ /* 0x000fe20000000000 */
[----:B------:R-:W-:Y:S01]  /*57a0*/  UIADD3 UR32, UR24, 0x100, URZ ;  /* 0x0000010018207890 */ /* 0x000fe2000fffe03f */
[----:B------:R-:W-:Y:S01]  /*57b0*/  VIADD R24, R24, 0x80 ;  /* 0x0000008018187836 */ /* 0x000fe20000000000 */
[----:B------:R-:W-:Y:S01]  /*57c0*/  UIADD3 UR24, UR24, 0x4100, URZ ;  /* 0x0000410018187890 */ /* 0x000fe2000fffe03f */
[----:B------:R-:W-:Y:S01]  /*57d0*/  UMOV UR22, 0x0 ;  /* 0x0000000000167882 */ /* 0x000fe20000000000 */
[----:B------:R-:W-:Y:S01]  /*57e0*/  UMOV UR23, 0x10000000 ;  /* 0x1000000000177882 */ /* 0x000fe20000000000 */
[----:B------:R-:W-:Y:S01]  /*57f0*/  ISETP.NE.AND P0, PT, R7, 0x4, PT ;  /* 0x000000040700780c */ /* 0x000fe20003f05270 */
[----:B------:R-:W-:Y:S01]  /*5800*/  UMOV UR25, UR33 ;  /* 0x0000002100197c82 */ /* 0x000fe20008000000 */
[----:B------:R-:W-:Y:S01]  /*5810*/  UMOV UR28, UR36 ;  /* 0x00000024001c7c82 */ /* 0x000fe20008000000 */
[----:B------:R-:W-:-:S02]  /*5820*/  UMOV UR27, UR35 ;  /* 0x00000023001b7c82 */ /* 0x000fc40008000000 */
[----:B------:R-:W-:Y:S01]  /*5830*/  UIADD3 UR16, UR8, 0x20100, URZ ;  /* 0x0002010008107890 */ /* 0x000fe2000fffe03f */
[----:B------:R0:W-:Y:S01]  /*5840*/  UTMALDG.3D [UR32], [UR14], desc[UR22] ;  /* 0x000016200e0075b4 */ /* 0x0001e20008011000 */
[----:B------:R-:W-:Y:S01]  /*5850*/  UIADD3 UR8, UR8, 0x22100, URZ ;  /* 0x0002210008087890 */ /* 0x000fe2000fffe03f */
[----:B------:R-:W-:Y:S01]  /*5860*/  SEL R14, RZ, 0x1, P0 ;  /* 0x00000001ff0e7807 */ /* 0x000fe20000000000 */
[----:B------:R-:W-:Y:S01]  /*5870*/  UMOV UR7, 0xff0000 ;  /* 0x00ff000000077882 */ /* 0x000fe20000000000 */
[----:B------:R-:W-:Y:S01]  /*5880*/  UMOV UR17, UR33 ;  /* 0x0000002100117c82 */ /* 0x000fe20008000000 */
[----:B------:R-:W-:Y:S01]  /*5890*/  UMOV UR18, UR34 ;  /* 0x0000002200127c82 */ /* 0x000fe20008000000 */
[----:B------:R-:W-:Y:S01]  /*58a0*/  UMOV UR20, UR36 ;  /* 0x0000002400147c82 */ /* 0x000fe20008000000 */
[----:B------:R-:W-:Y:S01]  /*58b0*/  UMOV UR9, UR33 ;  /* 0x0000002100097c82 */ /* 0x000fe20008000000 */
[----:B------:R-:W-:Y:S01]  /*58c0*/  UMOV UR11, UR19 ;  /* 0x00000013000b7c82 */ /* 0x000fe20008000000 */
[----:B------:R-:W-:Y:S01]  /*58d0*/  UMOV UR12, UR36 ;  /* 0x00000024000c7c82 */ /* 0x000fe20008000000 */
[----:B------:R0:W-:Y:S01]  /*58e0*/  UTMALDG.3D [UR24], [UR14], desc[UR22] ;  /* 0x000016180e0075b4 */ /* 0x0001e20008011000 */
[----:B------:R-:W-:Y:S01]  /*58f0*/  UMOV UR10, UR26 ;  /* 0x0000001a000a7c82 */ /* 0x000fe20008000000 */
[----:B------:R-:W-:-:S02]  /*5900*/  LOP3.LUT R5, R5, R14, RZ, 0x3c, !PT ;  /* 0x0000000e05057212 */ /* 0x000fc400078e3cff */
[----:B------:R-:W-:Y:S01]  /*5910*/  SEL R7, R7, RZ, P0 ;  /* 0x000000ff07077207 */ /* 0x000fe20000000000 */
[----:B------:R0:W-:Y:S01]  /*5920*/  UTMALDG.3D.MULTICAST [UR16], [UR42], UR7, desc[UR22] ;  /* 0x000016102a0073b4 */ /* 0x0001e20008011807 */
[----:B------:R0:W-:Y:S02]  /*5930*/  UTMALDG.3D.MULTICAST [UR8], [UR42], UR7, desc[UR22] ;  /* 0x000016082a0073b4 */ /* 0x0001e40008011807 */
[----:B0-----:R-:W-:Y:S05]  /*5940*/  @P1 BRA `(.L_x_108) ;  /* 0xfffffffc00141947 */ /* 0x001fea000383ffff */
.L_x_105:
[----:B------:R-:W-:Y:S05]  /*5950*/  BSYNC B1 ;  /* 0x0000000000017941 */ /* 0x000fea0003800000 */
.L_x_104:
[----:B------:R-:W-:Y:S01]  /*5960*/  LOP3.LUT P1, RZ, R10, 0xff, RZ, 0xc0, !PT ;  /* 0x000000ff0aff7812 */ /* 0x000fe2000782c0ff */
[----:B------:R-:W-:Y:S01]  /*5970*/  IMAD.IADD R8, R9, 0x1, R8 ;  /* 0x0000000109087824 */ /* 0x000fe200078e0208 */
[----:B------:R-:W-:Y:S01]  /*5980*/  IADD3 R16, P2, R16, UR38, RZ ;  /* 0x0000002610107c10 */ /* 0x000fe2000ff5e0ff */
[----:B------:R-:W-:Y:S01]  /*5990*/  ULDC.64 UR8, c[0x0][0x650] ;  /* 0x0001940000087ab9 */ /* 0x000fe20000000a00 */
[----:B------:R-:W-:Y:S01]  /*59a0*/  BSSY B1, `(.L_x_109) ;  /* 0x000006d000017945 */ /* 0x000fe20003800000 */
[----:B------:R-:W-:Y:S01]  /*59b0*/  IMAD.MOV.U32 R21, RZ, RZ, -0x1 ;  /* 0xffffffffff157424 */ /* 0x000fe200078e00ff */
[----:B------:R-:W-:Y:S01]  /*59c0*/  SHF.R.U32.HI R4, RZ, 0x2, R8 ;  /* 0x00000002ff047819 */ /* 0x000fe20000011608 */
[----:B------:R-:W-:Y:S01]  /*59d0*/  IMAD.MOV.U32 R20, RZ, RZ, -0x1 ;  /* 0xffffffffff147424 */ /* 0x000fe200078e00ff */
[----:B------:R-:W-:Y:S02]  /*59e0*/  ISETP.GT.U32.AND P0, PT, R8, 0x3, PT ;  /* 0x000000030800780c */ /* 0x000fe40003f04070 */
[----:B------:R-:W-:-:S02]  /*59f0*/  LOP3.LUT R4, R4, 0x1, RZ, 0xc0, !PT ;  /* 0x0000000104047812 */ /* 0x000fc400078ec0ff */
[----:B------:R-:W-:Y:S01]  /*5a00*/  ISETP.LT.U32.AND P0, PT, R9, 0x4, P0 ;  /* 0x000000040900780c */ /* 0x000fe20000701070 */
[----:B------:R-:W0:Y:S01]  /*5a10*/  @P1 S2R R6, SR_CgaCtaId ;  /* 0x0000000000061919 */ /* 0x000e220000008800 */
[----:B------:R-:W-:Y:S02]  /*5a20*/  @P1 MOV R5, 0x400 ;  /* 0x0000040000051802 */ /* 0x000fe40000000f00 */
[----:B------:R-:W-:Y:S02]  /*5a30*/  IADD3.X R17, R17, UR41, RZ, P2, !PT ;  /* 0x0000002911117c10 */ /* 0x000fe400097fe4ff */
[----:B------:R-:W-:Y:S02]  /*5a40*/  ISETP.GE.U32.AND P2, PT, R16, UR8, PT ;  /* 0x0000000810007c0c */ /* 0x000fe4000bf46070 */
[----:B------:R-:W-:Y:S02]  /*5a50*/  LOP3.LUT R8, R8, 0x3, RZ, 0xc0, !PT ;  /* 0x0000000308087812 */ /* 0x000fe400078ec0ff */
[----:B------:R-:W-:-:S02]  /*5a60*/  PRMT R10, RZ, 0x7610, R10 ;  /* 0x00007610ff0a7816 */ /* 0x000fc4000000000a */
[----:B0-----:R-:W-:Y:S01]  /*5a70*/  @P1 LEA R5, R6, R5, 0x18 ;  /* 0x0000000506051211 */ /* 0x001fe200078ec0ff */
[----:B------:R-:W-:-:S03]  /*5a80*/  IMAD.MOV.U32 R6, RZ, RZ, -0x1 ;  /* 0xffffffffff067424 */ /* 0x000fc600078e00ff */
[----:B------:R0:W-:Y:S01]  /*5a90*/  @P1 SYNCS.ARRIVE.TRANS64.A1T0 RZ, [R5+URZ+0x58], RZ ;  /* 0x000058ff05ff19a7 */ /* 0x0001e2000810003f */
[----:B------:R-:W-:Y:S02]  /*5aa0*/  ISETP.NE.U32.AND P1, PT, R4, 0x1, PT ;  /* 0x000000010400780c */ /* 0x000fe40003f25070 */
[----:B------:R-:W-:Y:S02]  /*5ab0*/  SEL R4, RZ, 0x1, !P0 ;  /* 0x00000001ff047807 */ /* 0x000fe40004000000 */
[----:B------:R-:W-:Y:S02]  /*5ac0*/  ISETP.GE.U32.AND.EX P0, PT, R17, UR9, PT, P2 ;  /* 0x0000000911007c0c */ /* 0x000fe4000bf06120 */
[----:B------:R-:W-:-:S04]  /*5ad0*/  ISETP.GT.U32.AND P1, PT, R9, 0x3, !P1 ;  /* 0x000000030900780c */ /* 0x000fc80004f24070 */
[----:B0-----:R-:W-:-:S04]  /*5ae0*/  SEL R5, RZ, 0x1, !P1 ;  /* 0x00000001ff057807 */ /* 0x001fc80004800000 */
[--C-:B------:R-:W-:Y:S02]  /*5af0*/  LOP3.LUT R3, R5, R3, R4.reuse, 0x96, !PT ;  /* 0x0000000305037212 */ /* 0x100fe400078e9604 */
[----:B------:R-:W-:Y:S01]  /*5b00*/  PRMT R4, RZ, 0x7610, R4 ;  /* 0x00007610ff047816 */ /* 0x000fe20000000004 */
[----:B------:R-:W-:Y:S06]  /*5b10*/  @P0 BRA `(.L_x_110) ;  /* 0x0000000400540947 */ /* 0x000fec0003800000 */
[----:B------:R-:W0:Y:S01]  /*5b20*/  S2R R15, SR_CTAID.X ;  /* 0x00000000000f7919 */ /* 0x000e220000002500 */
[----:B------:R-:W-:Y:S01]  /*5b30*/  ULDC.64 UR8, c[0x0][0x628] ;  /* 0x00018a0000087ab9 */ /* 0x000fe20000000a00 */
[----:B------:R-:W-:Y:S01]  /*5b40*/  ULDC UR10, c[0x0][0x630] ;  /* 0x00018c00000a7ab9 */ /* 0x000fe20000000800 */
[----:B------:R-:W-:Y:S01]  /*5b50*/  ISETP.NE.U32.AND P0, PT, RZ, UR8, PT ;  /* 0x00000008ff007c0c */ /* 0x000fe2000bf05070 */
[----:B------:R-:W1:Y:S01]  /*5b60*/  S2R R20, SR_CTAID.Y ;  /* 0x0000000000147919 */ /* 0x000e620000002600 */
[----:B------:R-:W-:Y:S01]  /*5b70*/  ULDC UR11, c[0x0][0x150] ;  /* 0x00005400000b7ab9 */ /* 0x000fe20000000800 */
[----:B------:R-:W-:Y:S01]  /*5b80*/  IMAD.MOV.U32 R4, RZ, RZ, R16 ;  /* 0x000000ffff047224 */ /* 0x000fe200078e0010 */
[----:B------:R-:W-:Y:S01]  /*5b90*/  ISETP.NE.AND.EX P0, PT, RZ, UR9, PT, P0 ;  /* 0x00000009ff007c0c */ /* 0x000fe2000bf05300 */
[----:B------:R-:W-:Y:S01]  /*5ba0*/  IMAD.MOV.U32 R5, RZ, RZ, R17 ;  /* 0x000000ffff057224 */ /* 0x000fe200078e0011 */
[----:B0-----:R-:W-:-:S11]  /*5bb0*/  I2FP.F32.U32 R22, R15 ;  /* 0x0000000f00167245 */ /* 0x001fd60000201000 */
[----:B------:R-:W-:Y:S05]  /*5bc0*/  @!P0 BRA `(.L_x_111) ;  /* 0x0000000000288947 */ /* 0x000fea0003800000 */
[----:B------:R-:W-:Y:S02]  /*5bd0*/  ULDC UR7, c[0x0][0x634] ;  /* 0x00018d0000077ab9 */ /* 0x000fe40000000800 */
[----:B------:R-:W-:-:S05]  /*5be0*/  IADD3 R5, P0, R16, UR7, RZ ;  /* 0x0000000710057c10 */ /* 0x000fca000ff1e0ff */
[----:B------:R-:W-:-:S04]  /*5bf0*/  IMAD.X R21, RZ, RZ, R17, P0 ;  /* 0x000000ffff157224 */ /* 0x000fc800000e0611 */
[----:B------:R-:W-:-:S04]  /*5c00*/  IMAD.WIDE.U32 R6, R21, UR8, RZ ;  /* 0x0000000815067c25 */ /* 0x000fc8000f8e00ff */
[----:B------:R-:W-:-:S04]  /*5c10*/  IMAD.WIDE.U32 R6, P0, R5, UR9, R6 ;  /* 0x0000000905067c25 */ /* 0x000fc8000f800006 */
[----:B------:R-:W-:-:S04]  /*5c20*/  IMAD.WIDE.U32 R4, R5, UR8, RZ ;  /* 0x0000000805047c25 */ /* 0x000fc8000f8e00ff */
[----:B------:R-:W-:Y:S01]  /*5c30*/  IMAD.MOV.U32 R4, RZ, RZ, R7 ;  /* 0x000000ffff047224 */ /* 0x000fe200078e0007 */
[----:B------:R-:W-:Y:S01]  /*5c40*/  IADD3 RZ, P1, R5, R6, RZ ;  /* 0x0000000605ff7210 */ /* 0x000fe20007f3e0ff */
[----:B------:R-:W-:-:S04]  /*5c50*/  IMAD.X R5, RZ, RZ, RZ, P0 ;  /* 0x000000ffff057224 */ /* 0x000fc800000e06ff */
[----:B------:R-:W-:-:S08]  /*5c60*/  IMAD.WIDE.U32.X R4, R21, UR9, R4, P1 ;  /* 0x0000000915047c25 */ /* 0x000fd000088e0404 */
.L_x_111:
[--C-:B------:R-:W-:Y:S01]  /*5c70*/  SHF.R.U64 R14, R4, UR10, R5.reuse ;  /* 0x0000000a040e7c19 */ /* 0x100fe20008001205 */
[----:B------:R-:W-:Y:S01]  /*5c80*/  FMUL R22, R22, UR11 ;  /* 0x0000000b16167c20 */ /* 0x000fe20008400000 */
[----:B------:R-:W-:Y:S01]  /*5c90*/  SHF.R.U32.HI R4, RZ, UR10, R5 ;  /* 0x0000000aff047c19 */ /* 0x000fe20008011605 */
[----:B------:R-:W0:Y:S01]  /*5ca0*/  LDC R6, c[0x0][0x144] ;  /* 0x00005100ff067b82 */ /* 0x000e220000000800 */
[----:B------:R-:W-:Y:S01]  /*5cb0*/  IADD3 R5, P0, RZ, -R14, RZ ;  /* 0x8000000eff057210 */ /* 0x000fe20007f1e0ff */
[----:B------:R-:W-:Y:S01]  /*5cc0*/  ULDC UR7, c[0x0][0x154] ;  /* 0x0000550000077ab9 */ /* 0x000fe20000000800 */
[----:B-1----:R-:W-:Y:S01]  /*5cd0*/  I2FP.F32.U32 R7, R20 ;  /* 0x0000001400077245 */ /* 0x002fe20000201000 */
[----:B------:R-:W1:Y:S01]  /*5ce0*/  F2I.U32.TRUNC.NTZ R22, R22 ;  /* 0x0000001600167305 */ /* 0x000e62000020f000 */
[----:B------:R-:W-:Y:S01]  /*5cf0*/  ULDC.64 UR8, c[0x0][0x620] ;  /* 0x0001880000087ab9 */ /* 0x000fe20000000a00 */
[----:B------:R-:W-:Y:S01]  /*5d00*/  IMAD.X R4, RZ, RZ, ~R4, P0 ;  /* 0x000000ffff047224 */ /* 0x000fe200000e0e04 */
[----:B------:R-:W-:Y:S01]  /*5d10*/  ISETP.NE.AND P2, PT, R2, 0x1, PT ;  /* 0x000000010200780c */ /* 0x000fe20003f45270 */
[----:B------:R-:W-:Y:S01]  /*5d20*/  FMUL R23, R7, UR7 ;  /* 0x0000000707177c20 */ /* 0x000fe20008400000 */
[----:B------:R-:W2:Y:S01]  /*5d30*/  LDC R25, c[0x0][0x148] ;  /* 0x00005200ff197b82 */ /* 0x000ea20000000800 */
[----:B------:R-:W-:Y:S01]  /*5d40*/  IMAD R4, R4, UR8, RZ ;  /* 0x0000000804047c24 */ /* 0x000fe2000f8e02ff */
[----:B------:R-:W-:-:S03]  /*5d50*/  ULDC UR7, c[0x0][0x618] ;  /* 0x0001860000077ab9 */ /* 0x000fc60000000800 */
[----:B------:R-:W3:Y:S01]  /*5d60*/  F2I.U32.TRUNC.NTZ R23, R23 ;  /* 0x0000001700177305 */ /* 0x000ee2000020f000 */
[C---:B------:R-:W-:Y:S02]  /*5d70*/  IMAD R7, R5.reuse, UR9, R4 ;  /* 0x0000000905077c24 */ /* 0x040fe4000f8e0204 */
[----:B------:R-:W-:Y:S01]  /*5d80*/  IMAD.WIDE.U32 R4, R5, UR8, R16 ;  /* 0x0000000805047c25 */ /* 0x000fe2000f8e0010 */
[----:B------:R-:W-:Y:S02]  /*5d90*/  ULDC.64 UR8, c[0x0][0x640] ;  /* 0x0001900000087ab9 */ /* 0x000fe40000000a00 */
[----:B------:R-:W-:Y:S01]  /*5da0*/  ISETP.NE.U32.AND P0, PT, RZ, UR8, PT ;  /* 0x00000008ff007c0c */ /* 0x000fe2000bf05070 */
[----:B------:R-:W-:Y:S02]  /*5db0*/  IMAD.IADD R5, R5, 0x1, R7 ;  /* 0x0000000105057824 */ /* 0x000fe400078e0207 */
[----:B-1----:R-:W-:Y:S01]  /*5dc0*/  IMAD.MOV R22, RZ, RZ, -R22 ;  /* 0x000000ffff167224 */ /* 0x002fe200078e0a16 */
[----:B------:R-:W-:-:S02]  /*5dd0*/  ISETP.NE.AND.EX P0, PT, RZ, UR9, PT, P0 ;  /* 0x00000009ff007c0c */ /* 0x000fc4000bf05300 */
[----:B------:R-:W-:Y:S01]  /*5de0*/  SHF.R.U64 R21, R4, UR7, R5 ;  /* 0x0000000704157c19 */ /* 0x000fe20008001205 */
[----:B0-----:R-:W-:Y:S01]  /*5df0*/  IMAD R15, R6, R22, R15 ;  /* 0x00000016060f7224 */ /* 0x001fe200078e020f */
[----:B------:R-:W-:Y:S01]  /*5e00*/  SHF.R.U32.HI R4, RZ, UR7, R5 ;  /* 0x00000007ff047c19 */ /* 0x000fe20008011605 */
[----:B------:R-:W-:Y:S01]  /*5e10*/  ULDC UR7, c[0x0][0x608] ;  /* 0x0001820000077ab9 */ /* 0x000fe20000000800 */
[----:B---3--:R-:W-:Y:S02]  /*5e20*/  IMAD.MOV R6, RZ, RZ, -R23 ;  /* 0x000000ffff067224 */ /* 0x008fe400078e0a17 */
[--C-:B------:R-:W-:Y:S02]  /*5e30*/  SHF.R.U64 R22, R21, UR7, R4.reuse ;  /* 0x0000000715167c19 */ /* 0x100fe40008001204 */
[----:B------:R-:W-:Y:S01]  /*5e40*/  SHF.R.U32.HI R5, RZ, UR7, R4 ;  /* 0x00000007ff057c19 */ /* 0x000fe20008011604 */
[----:B------:R-:W-:Y:S01]  /*5e50*/  ULDC UR7, c[0x0][0x658] ;  /* 0x0001960000077ab9 */ /* 0x000fe20000000800 */
[----:B--2---:R-:W-:-:S02]  /*5e60*/  @P2 IMAD R15, R25, R6, R20 ;  /* 0x00000006190f2224 */ /* 0x004fc400078e0214 */
[--C-:B------:R-:W-:Y:S02]  /*5e70*/  SHF.R.U64 R20, R22, UR7, R5.reuse ;  /* 0x0000000716147c19 */ /* 0x100fe40008001205 */
[----:B------:R-:W-:-:S03]  /*5e80*/  SHF.R.U32.HI R23, RZ, UR7, R5 ;  /* 0x00000007ff177c19 */ /* 0x000fc60008011605 */
[----:B------:R-:W-:Y:S02]  /*5e90*/  IMAD.MOV.U32 R6, RZ, RZ, R20 ;  /* 0x000000ffff067224 */ /* 0x000fe400078e0014 */
[----:B------:R-:W-:Y:S01]  /*5ea0*/  IMAD.MOV.U32 R5, RZ, RZ, R23 ;  /* 0x000000ffff057224 */ /* 0x000fe200078e0017 */
[----:B------:R-:W-:Y:S06]  /*5eb0*/  @!P0 BRA `(.L_x_112) ;  /* 0x00000000002c8947 */ /* 0x000fec0003800000 */
        /* <DEDUP_REMOVED lines=9> */
[----:B------:R-:W-:-:S04]  /*5f50*/  IMAD.WIDE.U32.X R4, R23, UR9, R4, P1 ;  /* 0x0000000917047c25 */ /* 0x000fc800088e0404 */
[----:B------:R-:W-:-:S07]  /*5f60*/  IMAD.MOV.U32 R6, RZ, RZ, R4 ;  /* 0x000000ffff067224 */ /* 0x000fce00078e0004 */
.L_x_112:
[----:B------:R-:W-:Y:S01]  /*5f70*/  ULDC UR7, c[0x0][0x648] ;  /* 0x0001920000077ab9 */ /* 0x000fe20000000800 */
[----:B------:R-:W-:Y:S01]  /*5f80*/  LOP3.LUT R4, R22, UR6, RZ, 0xc0, !PT ;  /* 0x0000000616047c12 */ /* 0x000fe2000f8ec0ff */
[----:B------:R-:W-:Y:S01]  /*5f90*/  ULDC UR8, c[0x0][0x610] ;  /* 0x0001840000087ab9 */ /* 0x000fe20000000800 */
[----:B------:R-:W-:Y:S01]  /*5fa0*/  SHF.R.U64 R5, R6, UR7, R5 ;  /* 0x0000000706057c19 */ /* 0x000fe20008001205 */
[----:B------:R-:W-:Y:S01]  /*5fb0*/  ULDC UR7, c[0x0][0x638] ;  /* 0x00018e0000077ab9 */ /* 0x000fe20000000800 */
[----:B------:R-:W-:-:S03]  /*5fc0*/  LOP3.LUT R21, R21, UR4, RZ, 0xc0, !PT ;  /* 0x0000000415157c12 */ /* 0x000fc6000f8ec0ff */
[----:B------:R-:W-:Y:S02]  /*5fd0*/  IMAD.MOV R7, RZ, RZ, -R5 ;  /* 0x000000ffff077224 */ /* 0x000fe400078e0a05 */
[----:B------:R-:W-:Y:S02]  /*5fe0*/  IMAD R4, R5, UR5, R4 ;  /* 0x0000000505047c24 */ /* 0x000fe4000f8e0204 */
[----:B------:R-:W-:Y:S01]  /*5ff0*/  IMAD R20, R7, UR7, R20 ;  /* 0x0000000707147c24 */ /* 0x000fe2000f8e0214 */
[----:B------:R-:W-:Y:S01]  /*6000*/  ULDC UR7, c[0x0][0x600] ;  /* 0x0001800000077ab9 */ /* 0x000fe20000000800 */
[----:B------:R-:W-:Y:S02]  /*6010*/  IMAD R15, R4, UR8, R15 ;  /* 0x00000008040f7c24 */ /* 0x000fe4000f8e020f */
[----:B------:R-:W-:Y:S02]  /*6020*/  IMAD R6, R20, UR7, R21 ;  /* 0x0000000714067c24 */ /* 0x000fe4000f8e0215 */
[----:B------:R-:W-:-:S03]  /*6030*/  IMAD.MOV.U32 R4, RZ, RZ, 0x1 ;  /* 0x00000001ff047424 */ /* 0x000fc600078e00ff */
[----:B------:R-:W-:Y:S02]  /*6040*/  SEL R20, R6, R15, !P2 ;  /* 0x0000000f06147207 */ /* 0x000fe40005000000 */
[----:B------:R-:W-:Y:S01]  /*6050*/  SEL R21, R15, R6, !P2 ;  /* 0x000000060f157207 */ /* 0x000fe20005000000 */
[----:B------:R-:W-:-:S07]  /*6060*/  IMAD.MOV.U32 R6, RZ, RZ, R14 ;  /* 0x000000ffff067224 */ /* 0x000fce00078e000e */
.L_x_110:
[----:B------:R-:W-:Y:S05]  /*6070*/  BSYNC B1 ;  /* 0x0000000000017941 */ /* 0x000fea0003800000 */
.L_x_109:
[----:B------:R-:W-:-:S13]  /*6080*/  LOP3.LUT P0, RZ, R4, 0xff, RZ, 0xc0, !PT ;  /* 0x000000ff04ff7812 */ /* 0x000fda000780c0ff */
[----:B------:R-:W-:Y:S05]  /*6090*/  @P0 BRA `(.L_x_113) ;  /* 0xfffffff4000c0947 */ /* 0x000fea000383ffff */
[----:B------:R-:W-:Y:S05]  /*60a0*/  BSYNC B0 ;  /* 0x0000000000007941 */ /* 0x000fea0003800000 */
.L_x_102:
[----:B------:R-:W-:-:S03]  /*60b0*/  UMOV UR7, 0xffffffff ;  /* 0xffffffff00077882 */ /* 0x000fc60000000000 */
[----:B------:R-:W-:Y:S05]  /*60c0*/  BRA.DIV UR7, `(.L_x_114) ;  /* 0x0000000607147947 */ /* 0x000fea000b800000 */
[----:B------:R-:W-:-:S13]  /*60d0*/  ELECT P6, URZ, PT ;  /* 0x00000000003f782f */ /* 0x000fda00038c0000 */
.L_x_128:
[----:B------:R-:W-:Y:S04]  /*60e0*/  BSSY B0, `(.L_x_115) ;  /* 0x000002b000007945 */ /* 0x000fe80003800000 */
[----:B------:R-:W-:Y:S05]  /*60f0*/  @!P6 BRA `(.L_x_116) ;  /* 0x0000000000a4e947 */ /* 0x000fea0003800000 */
[----:B------:R-:W-:-:S04]  /*6100*/  LOP3.LUT R18, R18, 0x2, RZ, 0xfc, !PT ;  /* 0x0000000212127812 */ /* 0x000fc800078efcff */
[----:B------:R-:W-:-:S13]  /*6110*/  ISETP.NE.AND P0, PT, R18, 0x3, PT ;  /* 0x000000031200780c */ /* 0x000fda0003f05270 */
[----:B------:R-:W-:Y:S05]  /*6120*/  @!P0 BRA `(.L_x_117) ;  /* 0x0000000000048947 */ /* 0x000fea0003800000 */
[----:B------:R-:W-:Y:S01]  /*6130*/  BPT.TRAP 0x1 ;  /* 0x000000040000795c */ /* 0x000fe20000300000 */
.L_x_117:
[----:B------:R-:W0:Y:S01]  /*6140*/  S2R R5, SR_CgaCtaId ;  /* 0x0000000000057919 */ /* 0x000e220000008800 */
[----:B------:R-:W-:Y:S02]  /*6150*/  MOV R0, 0x400 ;  /* 0x0000040000007802 */ /* 0x000fe40000000f00 */
[----:B------:R-:W-:Y:S02]  /*6160*/  SHF.L.U32 R2, R3, 0x1f, RZ ;  /* 0x0000001f03027819 */ /* 0x000fe400000006ff */
[----:B0-----:R-:W-:-:S05]  /*6170*/  LEA R5, R5, R0, 0x18 ;  /* 0x0000000005057211 */ /* 0x001fca00078ec0ff */
[----:B------:R-:W-:-:S04]  /*6180*/  VIADD R5, R5, 0x20 ;  /* 0x0000002005057836 */ /* 0x000fc80000000000 */
[C---:B------:R-:W-:Y:S02]  /*6190*/  IMAD R7, R8.reuse, 0x8, R5 ;  /* 0x0000000808077824 */ /* 0x040fe400078e0205 */
[----:B------:R-:W-:Y:S02]  /*61a0*/  VIADD R8, R8, 0x1 ;  /* 0x0000000108087836 */ /* 0x000fe40000000000 */
[----:B------:R-:W0:Y:S03]  /*61b0*/  SYNCS.PHASECHK.TRANS64.TRYWAIT P0, [R7+URZ], R2 ;  /* 0x00000002070075a7 */ /* 0x000e26000800017f */
[----:B------:R-:W-:-:S04]  /*61c0*/  ISETP.NE.AND P1, PT, R8, 0x4, PT ;  /* 0x000000040800780c */ /* 0x000fc80003f25270 */
[----:B------:R-:W-:Y:S02]  /*61d0*/  SEL R0, RZ, 0x1, P1 ;  /* 0x00000001ff007807 */ /* 0x000fe40000800000 */
[----:B------:R-:W-:Y:S02]  /*61e0*/  SEL R8, R8, RZ, P1 ;  /* 0x000000ff08087207 */ /* 0x000fe40000800000 */
[----:B------:R-:W-:-:S03]  /*61f0*/  LOP3.LUT R9, R3, R0, RZ, 0x3c, !PT ;  /* 0x0000000003097212 */ /* 0x000fc600078e3cff */
[----:B------:R-:W-:Y:S01]  /*6200*/  IMAD R6, R8, 0x8, R5 ;  /* 0x0000000808067824 */ /* 0x000fe200078e0205 */
[----:B------:R-:W-:Y:S01]  /*6210*/  SHF.L.U32 R3, R9, 0x1f, RZ ;  /* 0x0000001f09037819 */ /* 0x000fe200000006ff */
[----:B0-----:R-:W-:Y:S06]  /*6220*/  @!P0 BRA `(.L_x_118) ;  /* 0x0000000000dc8947 */ /* 0x001fec0003800000 */
.L_x_129:
[----:B------:R-:W1:Y:S01]  /*6230*/  SYNCS.PHASECHK.TRANS64.TRYWAIT P0, [R6+URZ], R3 ;  /* 0x00000003060075a7 */ /* 0x000e62000800017f */
[----:B------:R-:W-:-:S05]  /*6240*/  VIADD R0, R8, 0x1 ;  /* 0x0000000108007836 */ /* 0x000fca0000000000 */
[----:B------:R-:W-:-:S04]  /*6250*/  ISETP.NE.AND P1, PT, R0, 0x4, PT ;  /* 0x000000040000780c */ /* 0x000fc80003f25270 */
[----:B0-----:R-:W-:Y:S02]  /*6260*/  SEL R2, RZ, 0x1, P1 ;  /* 0x00000001ff027807 */ /* 0x001fe40000800000 */
[----:B------:R-:W-:Y:S02]  /*6270*/  SEL R0, R0, RZ, P1 ;  /* 0x000000ff00007207 */ /* 0x000fe40000800000 */
[----:B------:R-:W-:-:S03]  /*6280*/  LOP3.LUT R9, R9, R2, RZ, 0x3c, !PT ;  /* 0x0000000209097212 */ /* 0x000fc600078e3cff */
[----:B------:R-:W-:Y:S01]  /*6290*/  IMAD R7, R0, 0x8, R5 ;  /* 0x0000000800077824 */ /* 0x000fe200078e0205 */
[----:B------:R-:W-:Y:S01]  /*62a0*/  SHF.L.U32 R4, R9, 0x1f, RZ ;  /* 0x0000001f09047819 */ /* 0x000fe200000006ff */
[----:B-1----:R-:W-:Y:S06]  /*62b0*/  @!P0 BRA `(.L_x_119) ;  /* 0x0000000000cc8947 */ /* 0x002fec0003800000 */
.L_x_130:
[----:B------:R-:W1:Y:S01]  /*62c0*/  SYNCS.PHASECHK.TRANS64.TRYWAIT P0, [R7+URZ], R4 ;  /* 0x00000004070075a7 */ /* 0x000e62000800017f */
[----:B------:R-:W-:-:S05]  /*62d0*/  VIADD R0, R0, 0x1 ;  /* 0x0000000100007836 */ /* 0x000fca0000000000 */
[----:B------:R-:W-:-:S04]  /*62e0*/  ISETP.NE.AND P1, PT, R0, 0x4, PT ;  /* 0x000000040000780c */ /* 0x000fc80003f25270 */
[----:B------:R-:W-:Y:S02]  /*62f0*/  SEL R2, RZ, 0x1, P1 ;  /* 0x00000001ff027807 */ /* 0x000fe40000800000 */
[----:B------:R-:W-:Y:S02]  /*6300*/  SEL R0, R0, RZ, P1 ;  /* 0x000000ff00007207 */ /* 0x000fe40000800000 */
[----:B------:R-:W-:Y:S01]  /*6310*/  LOP3.LUT R2, R9, R2, RZ, 0x3c, !PT ;  /* 0x0000000209027212 */ /* 0x000fe200078e3cff */
[----:B-1----:R-:W-:Y:S06]  /*6320*/  @!P0 BRA `(.L_x_120) ;  /* 0x0000000000c48947 */ /* 0x002fec0003800000 */
.L_x_131:
[----:B------:R-:W-:Y:S01]  /*6330*/  IMAD R5, R0, 0x8, R5 ;  /* 0x0000000800057824 */ /* 0x000fe200078e0205 */
[----:B------:R-:W-:-:S07]  /*6340*/  SHF.L.U32 R0, R2, 0x1f, RZ ;  /* 0x0000001f02007819 */ /* 0x000fce00000006ff */
.L_x_121:
[----:B--2---:R2:W3:Y:S02]  /*6350*/  SYNCS.PHASECHK.TRANS64.TRYWAIT P0, [R5+URZ], R0 ;  /* 0x00000000050075a7 */ /* 0x0044e4000800017f */
[----:B---3--:R-:W-:Y:S05]  /*6360*/  @!P0 NANOSLEEP.SYNCS 0x989680 ;  /* 0x009896800000895d */ /* 0x008fea0003900000 */
[----:B------:R-:W3:Y:S02]  /*6370*/  @!P0 SYNCS.PHASECHK.TRANS64 P0, [R5+URZ], R0 ;  /* 0x00000000050085a7 */ /* 0x000ee4000800007f */
[----:B---3--:R-:W-:Y:S05]  /*6380*/  @!P0 BRA `(.L_x_121) ;  /* 0xfffffffc00f08947 */ /* 0x008fea000383ffff */
.L_x_116:
[----:B------:R-:W-:Y:S05]  /*6390*/  BSYNC B0 ;  /* 0x0000000000007941 */ /* 0x000fea0003800000 */
.L_x_115:
[----:B------:R-:W-:Y:S05]  /*63a0*/  EXIT ;  /* 0x000000000000794d */ /* 0x000fea0003800000 */
.L_x_21:
[----:B-1----:R1:W2:Y:S02]  /*63b0*/  SYNCS.PHASECHK.TRANS64.TRYWAIT P1, [R3+URZ], R0 ;  /* 0x00000000030075a7 */ /* 0x0022a4000802017f */
[----:B--2---:R-:W-:Y:S05]  /*63c0*/  @!P1 NANOSLEEP.SYNCS 0x989680 ;  /* 0x009896800000995d */ /* 0x004fea0003900000 */
[----:B------:R-:W2:Y:S02]  /*63d0*/  @!P1 SYNCS.PHASECHK.TRANS64 P1, [R3+URZ], R0 ;  /* 0x00000000030095a7 */ /* 0x000ea4000802007f */
[----:B--2---:R-:W-:Y:S05]  /*63e0*/  @!P1 BRA `(.L_x_21) ;  /* 0xfffffffc00f09947 */ /* 0x004fea000383ffff */
[----:B------:R-:W-:Y:S05]  /*63f0*/  BRA `(.L_x_20) ;  /* 0xffffffb000ec7947 */ /* 0x000fea000383ffff */
.L_x_26:
[----:B-1----:R1:W2:Y:S02]  /*6400*/  SYNCS.PHASECHK.TRANS64.TRYWAIT P1, [R5+URZ], R4 ;  /* 0x00000004050075a7 */ /* 0x0022a4000802017f */
[----:B--2---:R-:W-:Y:S05]  /*6410*/  @!P1 NANOSLEEP.SYNCS 0x989680 ;  /* 0x009896800000995d */ /* 0x004fea0003900000 */
[----:B------:R-:W2:Y:S02]  /*6420*/  @!P1 SYNCS.PHASECHK.TRANS64 P1, [R5+URZ], R4 ;  /* 0x00000004050095a7 */ /* 0x000ea4000802007f */
[----:B--2---:R-:W-:Y:S05]  /*6430*/  @!P1 BRA `(.L_x_26) ;  /* 0xfffffffc00f09947 */ /* 0x004fea000383ffff */
[----:B------:R-:W-:Y:S05]  /*6440*/  BRA `(.L_x_25) ;  /* 0xffffffb800387947 */ /* 0x000fea000383ffff */
.L_x_103:
[----:B------:R-:W-:Y:S01]  /*6450*/  BSSY B1, `(.L_x_122) ;  /* 0x0000006000017945 */ /* 0x000fe20003800000 */
[----:B------:R-:W-:-:S07]  /*6460*/  IMAD.MOV.U32 R15, RZ, RZ, -0x1 ;  /* 0xffffffffff0f7424 */ /* 0x000fce00078e00ff */
[----:B------:R-:W-:Y:S05]  /*6470*/  WARPSYNC.COLLECTIVE R15, `(.L_x_123) ;  /* 0x000000000f0c7348 */ /* 0x000fea0003c00000 */
[----:B------:R-:W-:Y:S02]  /*6480*/  ELECT P6, UR62, PT ;  /* 0x00000000003e782f */ /* 0x000fe400038c0000 */
[----:B------:R-:W-:Y:S01]  /*6490*/  MOV R14, UR62 ;  /* 0x0000003e000e7c02 */ /* 0x000fe20008000f00 */
[----:B------:R-:W-:Y:S10]  /*64a0*/  ENDCOLLECTIVE ;  /* 0x000000000000791b */ /* 0x000ff40003800000 */
.L_x_123:
[----:B------:R-:W-:Y:S05]  /*64b0*/  BSYNC B1 ;  /* 0x0000000000017941 */ /* 0x000fea0003800000 */
.L_x_122:
[----:B------:R-:W-:Y:S05]  /*64c0*/  BRA `(.L_x_124) ;  /* 0xfffffff0000c7947 */ /* 0x000fea000383ffff */
.L_x_106:
[----:B-1----:R1:W2:Y:S02]  /*64d0*/  SYNCS.PHASECHK.TRANS64.TRYWAIT P0, [R23+URZ+0x20], R14 ;  /* 0x0000200e170075a7 */ /* 0x0022a4000800017f */
[----:B--2---:R-:W-:Y:S05]  /*64e0*/  @!P0 NANOSLEEP.SYNCS 0x989680 ;  /* 0x009896800000895d */ /* 0x004fea0003900000 */
[----:B------:R-:W2:Y:S02]  /*64f0*/  @!P0 SYNCS.PHASECHK.TRANS64 P0, [R23+URZ+0x20], R14 ;  /* 0x0000200e170085a7 */ /* 0x000ea4000800007f */
[----:B--2---:R-:W-:Y:S05]  /*6500*/  @!P0 BRA `(.L_x_106) ;  /* 0xfffffffc00f08947 */ /* 0x004fea000383ffff */
[----:B------:R-:W-:Y:S05]  /*6510*/  BRA `(.L_x_125) ;  /* 0xfffffff000447947 */ /* 0x000fea000383ffff */
.L_x_114:
[----:B------:R-:W-:Y:S01]  /*6520*/  BSSY B0, `(.L_x_126) ;  /* 0x0000006000007945 */ /* 0x000fe20003800000 */
[----:B------:R-:W-:-:S07]  /*6530*/  IMAD.MOV.U32 R15, RZ, RZ, -0x1 ;  /* 0xffffffffff0f7424 */ /* 0x000fce00078e00ff */
[----:B------:R-:W-:Y:S05]  /*6540*/  WARPSYNC.COLLECTIVE R15, `(.L_x_127) ;  /* 0x000000000f0c7348 */ /* 0x000fea0003c00000 */
[----:B------:R-:W-:Y:S02]  /*6550*/  ELECT P6, UR62, PT ;  /* 0x00000000003e782f */ /* 0x000fe400038c0000 */
[----:B------:R-:W-:Y:S01]  /*6560*/  MOV R14, UR62 ;  /* 0x0000003e000e7c02 */ /* 0x000fe20008000f00 */
[----:B------:R-:W-:Y:S10]  /*6570*/  ENDCOLLECTIVE ;  /* 0x000000000000791b */ /* 0x000ff40003800000 */
.L_x_127:
[----:B------:R-:W-:Y:S05]  /*6580*/  BSYNC B0 ;  /* 0x0000000000007941 */ /* 0x000fea0003800000 */
.L_x_126:
[----:B------:R-:W-:Y:S05]  /*6590*/  BRA `(.L_x_128) ;  /* 0xfffffff800d07947 */ /* 0x000fea000383ffff */
.L_x_118:
[----:B0-----:R0:W1:Y:S02]  /*65a0*/  SYNCS.PHASECHK.TRANS64.TRYWAIT P0, [R7+URZ], R2 ;  /* 0x00000002070075a7 */ /* 0x001064000800017f */
[----:B-1----:R-:W-:Y:S05]  /*65b0*/  @!P0 NANOSLEEP.SYNCS 0x989680 ;  /* 0x009896800000895d */ /* 0x002fea0003900000 */
[----:B------:R-:W1:Y:S02]  /*65c0*/  @!P0 SYNCS.PHASECHK.TRANS64 P0, [R7+URZ], R2 ;  /* 0x00000002070085a7 */ /* 0x000e64000800007f */
[----:B-1----:R-:W-:Y:S05]  /*65d0*/  @!P0 BRA `(.L_x_118) ;  /* 0xfffffffc00f08947 */ /* 0x002fea000383ffff */
[----:B------:R-:W-:Y:S05]  /*65e0*/  BRA `(.L_x_129) ;  /* 0xfffffffc00107947 */ /* 0x000fea000383ffff */
.L_x_119:
[----:B0-----:R0:W1:Y:S02]  /*65f0*/  SYNCS.PHASECHK.TRANS64.TRYWAIT P0, [R6+URZ], R3 ;  /* 0x00000003060075a7 */ /* 0x001064000800017f */
[----:B-1----:R-:W-:Y:S05]  /*6600*/  @!P0 NANOSLEEP.SYNCS 0x989680 ;  /* 0x009896800000895d */ /* 0x002fea0003900000 */
[----:B------:R-:W1:Y:S02]  /*6610*/  @!P0 SYNCS.PHASECHK.TRANS64 P0, [R6+URZ], R3 ;  /* 0x00000003060085a7 */ /* 0x000e64000800007f */
[----:B-1----:R-:W-:Y:S05]  /*6620*/  @!P0 BRA `(.L_x_119) ;  /* 0xfffffffc00f08947 */ /* 0x002fea000383ffff */
[----:B------:R-:W-:Y:S05]  /*6630*/  BRA `(.L_x_130) ;  /* 0xfffffffc00207947 */ /* 0x000fea000383ffff */
.L_x_120:
[----:B-1----:R1:W2:Y:S02]  /*6640*/  SYNCS.PHASECHK.TRANS64.TRYWAIT P0, [R7+URZ], R4 ;  /* 0x00000004070075a7 */ /* 0x0022a4000800017f */
[----:B--2---:R-:W-:Y:S05]  /*6650*/  @!P0 NANOSLEEP.SYNCS 0x989680 ;  /* 0x009896800000895d */ /* 0x004fea0003900000 */
[----:B------:R-:W2:Y:S02]  /*6660*/  @!P0 SYNCS.PHASECHK.TRANS64 P0, [R7+URZ], R4 ;  /* 0x00000004070085a7 */ /* 0x000ea4000800007f */
[----:B--2---:R-:W-:Y:S05]  /*6670*/  @!P0 BRA `(.L_x_120) ;  /* 0xfffffffc00f08947 */ /* 0x004fea000383ffff */
[----:B------:R-:W-:Y:S05]  /*6680*/  BRA `(.L_x_131) ;  /* 0xfffffffc00287947 */ /* 0x000fea000383ffff */
.L_x_132:
[----:B------:R-:W-:-:S00]  /*6690*/  BRA `(.L_x_132) ;  /* 0xfffffffc00fc7947 */ /* 0x000fc0000383ffff */
[----:B------:R-:W-:-:S00]  /*66a0*/  NOP ;  /* 0x0000000000007918 */ /* 0x000fc00000000000 */
        /* <DEDUP_REMOVED lines=13> */
.L_x_133:


//--------------------- .nv.global.init           --------------------------
	.section	.nv.global.init,"aw",@progbits
.nv.global.init:
	.type		$str$22,@object
	.size		$str$22,($str$23 - $str$22)
$str$22:
        /*0000*/ 	.byte	0x6b, 0x5f, 0x74, 0x69, 0x6c, 0x65, 0x5f, 0x63, 0x6f, 0x75, 0x6e, 0x74, 0x20, 0x3e, 0x3d, 0x20
        /*0010*/ 	.byte	0x31, 0x00
	.type		$str$23,@object
	.size		$str$23,(__unnamed_1 - $str$23)
$str$23:
        /*0012*/ 	.byte	0x2f, 0x74, 0x6d, 0x70, 0x2f, 0x63, 0x75, 0x74, 0x6c, 0x61, 0x73, 0x73, 0x5f, 0x73, 0x77, 0x65
        /*0022*/ 	.byte	0x65, 0x70, 0x5f, 0x73, 0x72, 0x63, 0x2f, 0x69, 0x6e, 0x63, 0x6c, 0x75, 0x64, 0x65, 0x2f, 0x63
        /*0032*/ 	.byte	0x75, 0x74, 0x6c, 0x61, 0x73, 0x73, 0x2f, 0x67, 0x65, 0x6d, 0x6d, 0x2f, 0x63, 0x6f, 0x6c, 0x6c
        /*0042*/ 	.byte	0x65, 0x63, 0x74, 0x69, 0x76, 0x65, 0x2f, 0x73, 0x6d, 0x39, 0x30, 0x5f, 0x6d, 0x6d, 0x61, 0x5f
        /*0052*/ 	.byte	0x74, 0x6d, 0x61, 0x5f, 0x67, 0x6d, 0x6d, 0x61, 0x5f, 0x73, 0x73, 0x5f, 0x77, 0x61, 0x72, 0x70
        /*0062*/ 	.byte	0x73, 0x70, 0x65, 0x63, 0x69, 0x61, 0x6c, 0x69, 0x7a, 0x65, 0x64, 0x2e, 0x68, 0x70, 0x70, 0x00
	.type		__unnamed_1,@object
	.size		__unnamed_1,(.L_0 - __unnamed_1)
__unnamed_1:
        /*0072*/ 	.byte	0x76, 0x6f, 0x69, 0x64, 0x20, 0x63, 0x75, 0x74, 0x6c, 0x61, 0x73, 0x73, 0x3a, 0x3a, 0x67, 0x65
        /* <DEDUP_REMOVED lines=180> */
        /*0bc2*/ 	.byte	0x65, 0x3a, 0x3a, 0x69, 0x64, 0x65, 0x6e, 0x74, 0x69, 0x74, 0x79, 0x5d, 0x00
.L_0:


//--------------------- .nv.shared._ZN7cutlass13device_kernelINS_4gemm6kernel13GemmUniversalIN4cute5tupleIJiiiiEEENS1_10collective13CollectiveMmaINS1_34MainloopSm90TmaGmmaWarpSpecializedILi4ENS5_IJNS4_1CILi8EEENSA_ILi1EEESC_EEENS1_35KernelTmaWarpSpecializedCooperativeEEENS5_IJNSA_ILi128EEENSA_ILi64EEESG_EEENS_10bfloat16_tENS5_IJlSC_lEEESJ_SK_NS4_8TiledMMAINS4_8MMA_AtomIJNS4_4SM904GMMA27MMA_64x64x16_F32BF16BF16_SSILNSO_5MajorE0ELSQ_0ELNSO_7ScaleInE1ELSR_1EEEEEENS4_6LayoutINS5_IJNSA_ILi2EEESC_SC_EEENS5_IJSC_NSA_ILi0EEESX_EEEEENS5_IJNS4_10UnderscoreES10_S10_EEEEENS4_13SM90_TMA_LOADENS4_14ComposedLayoutINS4_7SwizzleILi3ELi4ELi3EEENS4_18smem_ptr_flag_bitsILi16EEENSU_INS5_IJSB_SH_EEENS5_IJSH_SC_EEEEEEEvNS4_8identityENS4_23SM90_TMA_LOAD_MULTICASTES1C_vS1D_EENS_8epilogue10collective6detail29Sm90TmaWarpSpecializedAdapterINS1H_15DefaultEpilogueISJ_SK_SK_NS1G_6thread17LinearCombinationISJ_Li1EffLNS1L_9ScaleType4KindE0ELNS_15FloatRoundStyleE2ESJ_EENS1_15EpilogueDefaultEEEEEvvEEEEvNT_6ParamsE --------------------------
	.section	.nv.shared._ZN7cutlass13device_kernelINS_4gemm6kernel13GemmUniversalIN4cute5tupleIJiiiiEEENS1_10collective13CollectiveMmaINS1_34MainloopSm90TmaGmmaWarpSpecializedILi4ENS5_IJNS4_1CILi8EEENSA_ILi1EEESC_EEENS1_35KernelTmaWarpSpecializedCooperativeEEENS5_IJNSA_ILi128EEENSA_ILi64EEESG_EEENS_10bfloat16_tENS5_IJlSC_lEEESJ_SK_NS4_8TiledMMAINS4_8MMA_AtomIJNS4_4SM904GMMA27MMA_64x64x16_F32BF16BF16_SSILNSO_5MajorE0ELSQ_0ELNSO_7ScaleInE1ELSR_1EEEEEENS4_6LayoutINS5_IJNSA_ILi2EEESC_SC_EEENS5_IJSC_NSA_ILi0EEESX_EEEEENS5_IJNS4_10UnderscoreES10_S10_EEEEENS4_13SM90_TMA_LOADENS4_14ComposedLayoutINS4_7SwizzleILi3ELi4ELi3EEENS4_18smem_ptr_flag_bitsILi16EEENSU_INS5_IJSB_SH_EEENS5_IJSH_SC_EEEEEEEvNS4_8identityENS4_23SM90_TMA_LOAD_MULTICASTES1C_vS1D_EENS_8epilogue10collective6detail29Sm90TmaWarpSpecializedAdapterINS1H_15DefaultEpilogueISJ_SK_SK_NS1G_6thread17LinearCombinationISJ_Li1EffLNS1L_9ScaleType4KindE0ELNS_15FloatRoundStyleE2ESJ_EENS1_15EpilogueDefaultEEEEEvvEEEEvNT_6ParamsE,"aw",@nobits
	.sectionflags	@""
	.align	16
	.zero		1024


//--------------------- .nv.shared.reserved.0     --------------------------
	.section	.nv.shared.reserved.0,"aw",@nobits
	.weak		__nv_reservedSMEM_offset_0_alias
	.size		__nv_reservedSMEM_offset_0_alias, 0, 0
	.other		__nv_reservedSMEM_offset_0_alias,@"STO_CUDA_RESERVED_SHARED STV_DEFAULT"
__nv_reservedSMEM_offset_0_alias:
	.zero		0


//--------------------- .nv.global                --------------------------
	.section	.nv.global,"aw",@nobits
.nv.global:
	.type		_ZN40_INTERNAL_1b70bdfc_4_k_cu_1ddad226_240434cute1_E,@object
	.size		_ZN40_INTERNAL_1b70bdfc_4_k_cu_1ddad226_240434cute1_E,(_ZN40_INTERNAL_1b70bdfc_4_k_cu_1ddad226_240434cuda3std3__45__cpo6cbeginE - _ZN40_INTERNAL_1b70bdfc_4_k_cu_1ddad226_240434cute1_E)
_ZN40_INTERNAL_1b70bdfc_4_k_cu_1ddad226_240434cute1_E:
	.zero		1
	.type		_ZN40_INTERNAL_1b70bdfc_4_k_cu_1ddad226_240434cuda3std3__45__cpo6cbeginE,@object
	.size		_ZN40_INTERNAL_1b70bdfc_4_k_cu_1ddad226_240434cuda3std3__45__cpo6cbeginE,(_ZN40_INTERNAL_1b70bdfc_4_k_cu_1ddad226_240434cuda3std3__48in_placeE - _ZN40_INTERNAL_1b70bdfc_4_k_cu_1ddad226_240434cuda3std3__45__cpo6cbeginE)
_ZN40_INTERNAL_1b70bdfc_4_k_cu_1ddad226_240434cuda3std3__45__cpo6cbeginE:
	.zero		1
	.type		_ZN40_INTERNAL_1b70bdfc_4_k_cu_1ddad226_240434cuda3std3__48in_placeE,@object
	.size		_ZN40_INTERNAL_1b70bdfc_4_k_cu_1ddad226_240434cuda3std3__48in_placeE,(_ZN40_INTERNAL_1b70bdfc_4_k_cu_1ddad226_240434cuda3std6ranges3__45__cpo9iter_moveE - _ZN40_INTERNAL_1b70bdfc_4_k_cu_1ddad226_240434cuda3std3__48in_placeE)
_ZN40_INTERNAL_1b70bdfc_4_k_cu_1ddad226_240434cuda3std3__48in_placeE:
	.zero		1
	.type		_ZN40_INTERNAL_1b70bdfc_4_k_cu_1ddad226_240434cuda3std6ranges3__45__cpo9iter_moveE,@object
	.size		_ZN40_INTERNAL_1b70bdfc_4_k_cu_1ddad226_240434cuda3std6ranges3__45__cpo9iter_moveE,(_ZN40_INTERNAL_1b70bdfc_4_k_cu_1ddad226_240434cuda3std3__45__cpo5beginE - _ZN40_INTERNAL_1b70bdfc_4_k_cu_1ddad226_240434cuda3std6ranges3__45__cpo9iter_moveE)
_ZN40_INTERNAL_1b70bdfc_4_k_cu_1ddad226_240434cuda3std6ranges3__45__cpo9iter_moveE:
	.zero		1
	.type		_ZN40_INTERNAL_1b70bdfc_4_k_cu_1ddad226_240434cuda3std3__45__cpo5beginE,@object
	.size		_ZN40_INTERNAL_1b70bdfc_4_k_cu_1ddad226_240434cuda3std3__45__cpo5beginE,(_ZN40_INTERNAL_1b70bdfc_4_k_cu_1ddad226_240434cuda3std3__442_GLOBAL__N__1b70bdfc_4_k_cu_1ddad226_240436ignoreE - _ZN40_INTERNAL_1b70bdfc_4_k_cu_1ddad226_240434cuda3std3__45__cpo5beginE)
_ZN40_INTERNAL_1b70bdfc_4_k_cu_1ddad226_240434cuda3std3__45__cpo5beginE:
	.zero		1
	.type		_ZN40_INTERNAL_1b70bdfc_4_k_cu_1ddad226_240434cuda3std3__442_GLOBAL__N__1b70bdfc_4_k_cu_1ddad226_240436ignoreE,@object
	.size		_ZN40_INTERNAL_1b70bdfc_4_k_cu_1ddad226_240434cuda3std3__442_GLOBAL__N__1b70bdfc_4_k_cu_1ddad226_240436ignoreE,(_ZN40_INTERNAL_1b70bdfc_4_k_cu_1ddad226_240434cute7productE - _ZN40_INTERNAL_1b70bdfc_4_k_cu_1ddad226_240434cuda3std3__442_GLOBAL__N__1b70bdfc_4_k_cu_1ddad226_240436ignoreE)
_ZN40_INTERNAL_1b70bdfc_4_k_cu_1ddad226_240434cuda3std3__442_GLOBAL__N__1b70bdfc_4_k_cu_1ddad226_240436ignoreE:
	.zero		1
	.type		_ZN40_INTERNAL_1b70bdfc_4_k_cu_1ddad226_240434cute7productE,@object
	.size		_ZN40_INTERNAL_1b70bdfc_4_k_cu_1ddad226_240434cute7productE,(_ZN40_INTERNAL_1b70bdfc_4_k_cu_1ddad226_240434cuda3std3__45__cpo3endE - _ZN40_INTERNAL_1b70bdfc_4_k_cu_1ddad226_240434cute7productE)
_ZN40_INTERNAL_1b70bdfc_4_k_cu_1ddad226_240434cute7productE:
	.zero		1
	.type		_ZN40_INTERNAL_1b70bdfc_4_k_cu_1ddad226_240434cuda3std3__45__cpo3endE,@object
	.size		_ZN40_INTERNAL_1b70bdfc_4_k_cu_1ddad226_240434cuda3std3__45__cpo3endE,(_ZN40_INTERNAL_1b70bdfc_4_k_cu_1ddad226_240434cuda3std3__419piecewise_constructE - _ZN40_INTERNAL_1b70bdfc_4_k_cu_1ddad226_240434cuda3std3__45__cpo3endE)
_ZN40_INTERNAL_1b70bdfc_4_k_cu_1ddad226_240434cuda3std3__45__cpo3endE:
	.zero		1
	.type		_ZN40_INTERNAL_1b70bdfc_4_k_cu_1ddad226_240434cuda3std3__419piecewise_constructE,@object
	.size		_ZN40_INTERNAL_1b70bdfc_4_k_cu_1ddad226_240434cuda3std3__419piecewise_constructE,(_ZN40_INTERNAL_1b70bdfc_4_k_cu_1ddad226_240434cuda3std3__45__cpo4cendE - _ZN40_INTERNAL_1b70bdfc_4_k_cu_1ddad226_240434cuda3std3__419piecewise_constructE)
_ZN40_INTERNAL_1b70bdfc_4_k_cu_1ddad226_240434cuda3std3__419piecewise_constructE:
	.zero		1
	.type		_ZN40_INTERNAL_1b70bdfc_4_k_cu_1ddad226_240434cuda3std3__45__cpo4cendE,@object
	.size		_ZN40_INTERNAL_1b70bdfc_4_k_cu_1ddad226_240434cuda3std3__45__cpo4cendE,(_ZN40_INTERNAL_1b70bdfc_4_k_cu_1ddad226_240434cuda3std6ranges3__45__cpo4swapE - _ZN40_INTERNAL_1b70bdfc_4_k_cu_1ddad226_240434cuda3std3__45__cpo4cendE)
_ZN40_INTERNAL_1b70bdfc_4_k_cu_1ddad226_240434cuda3std3__45__cpo4cendE:
	.zero		1
	.type		_ZN40_INTERNAL_1b70bdfc_4_k_cu_1ddad226_240434cuda3std6ranges3__45__cpo4swapE,@object
	.size		_ZN40_INTERNAL_1b70bdfc_4_k_cu_1ddad226_240434cuda3std6ranges3__45__cpo4swapE,(.L_8 - _ZN40_INTERNAL_1b70bdfc_4_k_cu_1ddad226_240434cuda3std6ranges3__45__cpo4swapE)
_ZN40_INTERNAL_1b70bdfc_4_k_cu_1ddad226_240434cuda3std6ranges3__45__cpo4swapE:
	.zero		1
.L_8:


//--------------------- .nv.constant0._ZN7cutlass13device_kernelINS_4gemm6kernel13GemmUniversalIN4cute5tupleIJiiiiEEENS1_10collective13CollectiveMmaINS1_34MainloopSm90TmaGmmaWarpSpecializedILi4ENS5_IJNS4_1CILi8EEENSA_ILi1EEESC_EEENS1_35KernelTmaWarpSpecializedCooperativeEEENS5_IJNSA_ILi128EEENSA_ILi64EEESG_EEENS_10bfloat16_tENS5_IJlSC_lEEESJ_SK_NS4_8TiledMMAINS4_8MMA_AtomIJNS4_4SM904GMMA27MMA_64x64x16_F32BF16BF16_SSILNSO_5MajorE0ELSQ_0ELNSO_7ScaleInE1ELSR_1EEEEEENS4_6LayoutINS5_IJNSA_ILi2EEESC_SC_EEENS5_IJSC_NSA_ILi0EEESX_EEEEENS5_IJNS4_10UnderscoreES10_S10_EEEEENS4_13SM90_TMA_LOADENS4_14ComposedLayoutINS4_7SwizzleILi3ELi4ELi3EEENS4_18smem_ptr_flag_bitsILi16EEENSU_INS5_IJSB_SH_EEENS5_IJSH_SC_EEEEEEEvNS4_8identityENS4_23SM90_TMA_LOAD_MULTICASTES1C_vS1D_EENS_8epilogue10collective6detail29Sm90TmaWarpSpecializedAdapterINS1H_15DefaultEpilogueISJ_SK_SK_NS1G_6thread17LinearCombinationISJ_Li1EffLNS1L_9ScaleType4KindE0ELNS_15FloatRoundStyleE2ESJ_EENS1_15EpilogueDefaultEEEEEvvEEEEvNT_6ParamsE --------------------------
	.section	.nv.constant0._ZN7cutlass13device_kernelINS_4gemm6kernel13GemmUniversalIN4cute5tupleIJiiiiEEENS1_10collective13CollectiveMmaINS1_34MainloopSm90TmaGmmaWarpSpecializedILi4ENS5_IJNS4_1CILi8EEENSA_ILi1EEESC_EEENS1_35KernelTmaWarpSpecializedCooperativeEEENS5_IJNSA_ILi128EEENSA_ILi64EEESG_EEENS_10bfloat16_tENS5_IJlSC_lEEESJ_SK_NS4_8TiledMMAINS4_8MMA_AtomIJNS4_4SM904GMMA27MMA_64x64x16_F32BF16BF16_SSILNSO_5MajorE0ELSQ_0ELNSO_7ScaleInE1ELSR_1EEEEEENS4_6LayoutINS5_IJNSA_ILi2EEESC_SC_EEENS5_IJSC_NSA_ILi0EEESX_EEEEENS5_IJNS4_10UnderscoreES10_S10_EEEEENS4_13SM90_TMA_LOADENS4_14ComposedLayoutINS4_7SwizzleILi3ELi4ELi3EEENS4_18smem_ptr_flag_bitsILi16EEENSU_INS5_IJSB_SH_EEENS5_IJSH_SC_EEEEEEEvNS4_8identityENS4_23SM90_TMA_LOAD_MULTICASTES1C_vS1D_EENS_8epilogue10collective6detail29Sm90TmaWarpSpecializedAdapterINS1H_15DefaultEpilogueISJ_SK_SK_NS1G_6thread17LinearCombinationISJ_Li1EffLNS1L_9ScaleType4KindE0ELNS_15FloatRoundStyleE2ESJ_EENS1_15EpilogueDefaultEEEEEvvEEEEvNT_6ParamsE,"a",@progbits
	.sectionflags	@""
	.align	4
.nv.constant0._ZN7cutlass13device_kernelINS_4gemm6kernel13GemmUniversalIN4cute5tupleIJiiiiEEENS1_10collective13CollectiveMmaINS1_34MainloopSm90TmaGmmaWarpSpecializedILi4ENS5_IJNS4_1CILi8EEENSA_ILi1EEESC_EEENS1_35KernelTmaWarpSpecializedCooperativeEEENS5_IJNSA_ILi128EEENSA_ILi64EEESG_EEENS_10bfloat16_tENS5_IJlSC_lEEESJ_SK_NS4_8TiledMMAINS4_8MMA_AtomIJNS4_4SM904GMMA27MMA_64x64x16_F32BF16BF16_SSILNSO_5MajorE0ELSQ_0ELNSO_7ScaleInE1ELSR_1EEEEEENS4_6LayoutINS5_IJNSA_ILi2EEESC_SC_EEENS5_IJSC_NSA_ILi0EEESX_EEEEENS5_IJNS4_10UnderscoreES10_S10_EEEEENS4_13SM90_TMA_LOADENS4_14ComposedLayoutINS4_7SwizzleILi3ELi4ELi3EEENS4_18smem_ptr_flag_bitsILi16EEENSU_INS5_IJSB_SH_EEENS5_IJSH_SC_EEEEEEEvNS4_8identityENS4_23SM90_TMA_LOAD_MULTICASTES1C_vS1D_EENS_8epilogue10collective6detail29Sm90TmaWarpSpecializedAdapterINS1H_15DefaultEpilogueISJ_SK_SK_NS1G_6thread17LinearCombinationISJ_Li1EffLNS1L_9ScaleType4KindE0ELNS_15FloatRoundStyleE2ESJ_EENS1_15EpilogueDefaultEEEEEvvEEEEvNT_6ParamsE:
	.zero		1664


//--------------------- SYMBOLS --------------------------

	.type		.nv.reservedSmem.offset0,@object
	.size		.nv.reservedSmem.offset0,0x4
	.type		__assertfail,@function
